	.target	sm_86

	.elftype	@"ET_EXEC"


//--------------------- .note.nv.tkinfo           --------------------------
	.section	.note.nv.tkinfo,"",@"SHT_NOTE"
	.sectionflags	@"SHF_NOTE_NV_TKINFO"
	.tkinfo
        /*0018*/ 	.word	0x00000002
        /*0030*/ 	.string	""
        /*0030*/ 	.string	"ptxas"
        /*0030*/ 	.string	"Cuda compilation tools, release 13.1, V13.1.80"
        /*0030*/ 	.string	"Build cuda_13.1.r13.1/compiler.36836380_0"
        /*0030*/ 	.string	"-v  -arch sm_86 "



//--------------------- .note.nv.cuinfo           --------------------------
	.section	.note.nv.cuinfo,"",@"SHT_NOTE"
	.sectionflags	@"SHF_NOTE_NV_CUINFO"
        /*0018*/ 	.short	0x0002
        /*001a*/ 	.short	0x0050
        /*001c*/ 	.short	0x0083
	.zero		2


//--------------------- .nv.info                  --------------------------
	.section	.nv.info,"",@"SHT_CUDA_INFO"
	.align	4


	//----- nvinfo : EIATTR_REGCOUNT
	.align		4
        /*0000*/ 	.byte	0x04, 0x2f
        /*0002*/ 	.short	(.L_1 - .L_0)
	.align		4
.L_0:
        /*0004*/ 	.word	index@(gemm_mma_kernel)
        /*0008*/ 	.word	0x000000a8


	//----- nvinfo : EIATTR_FRAME_SIZE
	.align		4
.L_1:
        /*000c*/ 	.byte	0x04, 0x11
        /*000e*/ 	.short	(.L_3 - .L_2)
	.align		4
.L_2:
        /*0010*/ 	.word	index@(gemm_mma_kernel)
        /*0014*/ 	.word	0x00000000


	//----- nvinfo : EIATTR_MIN_STACK_SIZE
	.align		4
.L_3:
        /*0018*/ 	.byte	0x04, 0x12
        /*001a*/ 	.short	(.L_5 - .L_4)
	.align		4
.L_4:
        /*001c*/ 	.word	index@(gemm_mma_kernel)
        /*0020*/ 	.word	0x00000000
.L_5:


//--------------------- .nv.info.gemm_mma_kernel  --------------------------
	.section	.nv.info.gemm_mma_kernel,"",@"SHT_CUDA_INFO"
	.sectionflags	@""
	.align	4


	//----- nvinfo : EIATTR_CUDA_API_VERSION
	.align		4
        /*0000*/ 	.byte	0x04, 0x37
        /*0002*/ 	.short	(.L_7 - .L_6)
.L_6:
        /*0004*/ 	.word	0x00000083


	//----- nvinfo : EIATTR_SW2861232_WAR
	.align		4
.L_7:
        /*0008*/ 	.byte	0x01, 0x35
	.zero		2


	//----- nvinfo : EIATTR_PARAM_CBANK
	.align		4
        /*000c*/ 	.byte	0x04, 0x0a
        /*000e*/ 	.short	(.L_9 - .L_8)
	.align		4
.L_8:
        /*0010*/ 	.word	index@(.nv.constant0.gemm_mma_kernel)
        /*0014*/ 	.short	0x0160
        /*0016*/ 	.short	0x0024


	//----- nvinfo : EIATTR_CBANK_PARAM_SIZE
	.align		4
.L_9:
        /*0018*/ 	.byte	0x03, 0x19
        /*001a*/ 	.short	0x0024


	//----- nvinfo : EIATTR_KPARAM_INFO
	.align		4
        /*001c*/ 	.byte	0x04, 0x17
        /*001e*/ 	.short	(.L_11 - .L_10)
.L_10:
        /*0020*/ 	.word	0x00000000
        /*0024*/ 	.short	0x0005
        /*0026*/ 	.short	0x0020
        /*0028*/ 	.byte	0x00, 0xf0, 0x11, 0x00


	//----- nvinfo : EIATTR_KPARAM_INFO
	.align		4
.L_11:
        /*002c*/ 	.byte	0x04, 0x17
        /*002e*/ 	.short	(.L_13 - .L_12)
.L_12:
        /*0030*/ 	.word	0x00000000
        /*0034*/ 	.short	0x0004
        /*0036*/ 	.short	0x001c
        /*0038*/ 	.byte	0x00, 0xf0, 0x11, 0x00


	//----- nvinfo : EIATTR_KPARAM_INFO
	.align		4
.L_13:
        /*003c*/ 	.byte	0x04, 0x17
        /*003e*/ 	.short	(.L_15 - .L_14)
.L_14:
        /*0040*/ 	.word	0x00000000
        /*0044*/ 	.short	0x0003
        /*0046*/ 	.short	0x0018
        /*0048*/ 	.byte	0x00, 0xf0, 0x11, 0x00


	//----- nvinfo : EIATTR_KPARAM_INFO
	.align		4
.L_15:
        /*004c*/ 	.byte	0x04, 0x17
        /*004e*/ 	.short	(.L_17 - .L_16)
.L_16:
        /*0050*/ 	.word	0x00000000
        /*0054*/ 	.short	0x0002
        /*0056*/ 	.short	0x0010
        /*0058*/ 	.byte	0x00, 0xf0, 0x21, 0x00


	//----- nvinfo : EIATTR_KPARAM_INFO
	.align		4
.L_17:
        /*005c*/ 	.byte	0x04, 0x17
        /*005e*/ 	.short	(.L_19 - .L_18)
.L_18:
        /*0060*/ 	.word	0x00000000
        /*0064*/ 	.short	0x0001
        /*0066*/ 	.short	0x0008
        /*0068*/ 	.byte	0x00, 0xf0, 0x21, 0x00


	//----- nvinfo : EIATTR_KPARAM_INFO
	.align		4
.L_19:
        /*006c*/ 	.byte	0x04, 0x17
        /*006e*/ 	.short	(.L_21 - .L_20)
.L_20:
        /*0070*/ 	.word	0x00000000
        /*0074*/ 	.short	0x0000
        /*0076*/ 	.short	0x0000
        /*0078*/ 	.byte	0x00, 0xf0, 0x21, 0x00


	//----- nvinfo : EIATTR_WMMA_USED
	.align		4
.L_21:
        /*007c*/ 	.byte	0x01, 0x2b
	.zero		2


	//----- nvinfo : EIATTR_MAXREG_COUNT
	.align		4
        /*0080*/ 	.byte	0x03, 0x1b
        /*0082*/ 	.short	0x00a8


	//----- nvinfo : EIATTR_NUM_BARRIERS
	.align		4
        /*0084*/ 	.byte	0x02, 0x4c
        /*0086*/ 	.byte	0x01
	.zero		1


	//----- nvinfo : EIATTR_MERCURY_ISA_VERSION
	.align		4
        /*0088*/ 	.byte	0x03, 0x5f
        /*008a*/ 	.short	0x0000


	//----- nvinfo : EIATTR_EXIT_INSTR_OFFSETS
	.align		4
        /*008c*/ 	.byte	0x04, 0x1c
        /*008e*/ 	.short	(.L_23 - .L_22)


	//   ....[0]....
.L_22:
        /*0090*/ 	.word	0x00003170


	//   ....[1]....
        /*0094*/ 	.word	0x00004670


	//   ....[2]....
        /*0098*/ 	.word	0x000047a0


	//----- nvinfo : EIATTR_MAX_THREADS
	.align		4
.L_23:
        /*009c*/ 	.byte	0x04, 0x05
        /*009e*/ 	.short	(.L_25 - .L_24)
.L_24:
        /*00a0*/ 	.word	0x00000120
        /*00a4*/ 	.word	0x00000001
        /*00a8*/ 	.word	0x00000001


	//----- nvinfo : EIATTR_CRS_STACK_SIZE
	.align		4
.L_25:
        /*00ac*/ 	.byte	0x04, 0x1e
        /*00ae*/ 	.short	(.L_27 - .L_26)
.L_26:
        /*00b0*/ 	.word	0x00000000
.L_27:


//--------------------- .nv.callgraph             --------------------------
	.section	.nv.callgraph,"",@"SHT_CUDA_CALLGRAPH"
	.align	4
	.sectionentsize	8
	.align		4
        /*0000*/ 	.word	0x00000000
	.align		4
        /*0004*/ 	.word	0xffffffff
	.align		4
        /*0008*/ 	.word	0x00000000
	.align		4
        /*000c*/ 	.word	0xfffffffe
	.align		4
        /*0010*/ 	.word	0x00000000
	.align		4
        /*0014*/ 	.word	0xfffffffd
	.align		4
        /*0018*/ 	.word	0x00000000
	.align		4
        /*001c*/ 	.word	0xfffffffc


//--------------------- .nv.rel.action            --------------------------
	.section	.nv.rel.action,"",@"SHT_CUDA_RELOCINFO"
	.align	8
	.sectionentsize	8
        /*0000*/ 	.byte	0x73, 0x00, 0x00, 0x00, 0x00, 0x00, 0x00, 0x00, 0x00, 0x00, 0x00, 0x11, 0x25, 0x00, 0x05, 0x36


//--------------------- .nv.constant0.gemm_mma_kernel --------------------------
	.section	.nv.constant0.gemm_mma_kernel,"a",@progbits
	.sectionflags	@""
	.align	4
.nv.constant0.gemm_mma_kernel:
	.zero		388


//--------------------- .text.gemm_mma_kernel     --------------------------
	.section	.text.gemm_mma_kernel,"ax",@progbits
	.sectioninfo	@"SHI_REGISTERS=168"
	.align	128
        .global         gemm_mma_kernel
        .type           gemm_mma_kernel,@function
        .size           gemm_mma_kernel,(.L_x_43 - gemm_mma_kernel)
        .other          gemm_mma_kernel,@"STO_CUDA_ENTRY STV_DEFAULT"
gemm_mma_kernel:
.text.gemm_mma_kernel:
[----:B------:R-:W-:Y:S02]  /*0000*/  IMAD.MOV.U32 R1, RZ, RZ, c[0x0][0x28] ;  /* 0x00000a00ff017624 */ /* 0x000fe400078e00ff */
[----:B------:R-:W1:Y:S01]  /*0010*/  S2R R163, SR_TID.X ;  /* 0x0000000000a37919 */ /* 0x000e620000002100 */
[----:B------:R-:W2:Y:S01]  /*0020*/  S2UR UR4, SR_CTAID.Y ;  /* 0x00000000000479c3 */ /* 0x000ea20000002600 */
[----:B------:R-:W-:Y:S01]  /*0030*/  IMAD.MOV.U32 R2, RZ, RZ, c[0x0][0x180] ;  /* 0x00006000ff027624 */ /* 0x000fe200078e00ff */
[----:B------:R-:W-:Y:S01]  /*0040*/  ULDC.64 UR6, c[0x0][0x118] ;  /* 0x0000460000067ab9 */ /* 0x000fe20000000a00 */
[----:B------:R-:W3:Y:S01]  /*0050*/  S2R R143, SR_CTAID.X ;  /* 0x00000000008f7919 */ /* 0x000ee20000002500 */
[----:B------:R-:W-:Y:S01]  /*0060*/  CS2R R80, SRZ ;  /* 0x0000000000507805 */ /* 0x000fe2000001ff00 */
[----:B------:R-:W-:Y:S01]  /*0070*/  CS2R R58, SRZ ;  /* 0x00000000003a7805 */ /* 0x000fe2000001ff00 */
[----:B------:R-:W-:Y:S01]  /*0080*/  ISETP.GE.AND P0, PT, R2, 0x1, PT ;  /* 0x000000010200780c */ /* 0x000fe20003f06270 */
[----:B------:R-:W-:Y:S01]  /*0090*/  CS2R R108, SRZ ;  /* 0x00000000006c7805 */ /* 0x000fe2000001ff00 */
        /* <DEDUP_REMOVED lines=15> */
[----:B-1----:R-:W-:Y:S01]  /*0190*/  SHF.R.S32.HI R0, RZ, 0x1f, R163 ;  /* 0x0000001fff007819 */ /* 0x002fe200000114a3 */
[----:B--2---:R-:W-:Y:S01]  /*01a0*/  USHF.L.U32 UR4, UR4, 0x8, URZ ;  /* 0x0000000804047899 */ /* 0x004fe2000800063f */
[----:B------:R-:W-:Y:S01]  /*01b0*/  CS2R R40, SRZ ;  /* 0x0000000000287805 */ /* 0x000fe2000001ff00 */
[----:B------:R-:W-:Y:S01]  /*01c0*/  CS2R R36, SRZ ;  /* 0x0000000000247805 */ /* 0x000fe2000001ff00 */
[----:B------:R-:W-:Y:S01]  /*01d0*/  LEA.HI R158, R0, R163, RZ, 0x5 ;  /* 0x000000a3009e7211 */ /* 0x000fe200078f28ff */
        /* <DEDUP_REMOVED lines=12> */
[----:B---3--:R-:W-:Y:S01]  /*02a0*/  IMAD.SHL.U32 R143, R143, 0x80, RZ ;  /* 0x000000808f8f7824 */ /* 0x008fe200078e00ff */
[----:B------:R-:W-:Y:S01]  /*02b0*/  LEA.HI.SX32 R158, R158, 0xffffffff, 0x1b ;  /* 0xffffffff9e9e7811 */ /* 0x000fe200078fdaff */
[----:B------:R-:W-:Y:S05]  /*02c0*/  @!P0 BRA `(.L_x_0) ;  /* 0x00002e9000008947 */ /* 0x000fea0003800000 */
[----:B------:R-:W-:Y:S01]  /*02d0*/  IADD3 R2, R2, 0x3f, RZ ;  /* 0x0000003f02027810 */ /* 0x000fe20007ffe0ff */
[C---:B------:R-:W-:Y:S01]  /*02e0*/  IMAD.SHL.U32 R146, R163.reuse, 0x8, RZ ;  /* 0x00000008a3927824 */ /* 0x040fe200078e00ff */
[C---:B------:R-:W-:Y:S01]  /*02f0*/  IADD3 R4, R163.reuse, 0x20, RZ ;  /* 0x00000020a3047810 */ /* 0x040fe20007ffe0ff */
[----:B------:R-:W-:Y:S01]  /*0300*/  IMAD.MOV.U32 R50, RZ, RZ, RZ ;  /* 0x000000ffff327224 */ /* 0x000fe200078e00ff */
[----:B------:R-:W-:Y:S01]  /*0310*/  SHF.R.S32.HI R11, RZ, 0x1f, R2 ;  /* 0x0000001fff0b7819 */ /* 0x000fe20000011402 */
[----:B------:R-:W-:Y:S01]  /*0320*/  CS2R R48, SRZ ;  /* 0x0000000000307805 */ /* 0x000fe2000001ff00 */
[----:B------:R-:W-:Y:S01]  /*0330*/  SHF.R.S32.HI R7, RZ, 0x1f, R4 ;  /* 0x0000001fff077819 */ /* 0x000fe20000011404 */
[----:B------:R-:W-:Y:S01]  /*0340*/  IMAD.MOV.U32 R46, RZ, RZ, RZ ;  /* 0x000000ffff2e7224 */ /* 0x000fe200078e00ff */
[----:B------:R-:W-:Y:S01]  /*0350*/  SHF.R.S32.HI R3, RZ, 0x1f, R146 ;  /* 0x0000001fff037819 */ /* 0x000fe20000011492 */
[----:B------:R-:W-:Y:S01]  /*0360*/  CS2R R44, SRZ ;  /* 0x00000000002c7805 */ /* 0x000fe2000001ff00 */
[----:B------:R-:W-:Y:S01]  /*0370*/  IADD3 R52, R163, 0x40, RZ ;  /* 0x00000040a3347810 */ /* 0x000fe20007ffe0ff */
[----:B------:R-:W-:Y:S01]  /*0380*/  IMAD.MOV.U32 R42, RZ, RZ, RZ ;  /* 0x000000ffff2a7224 */ /* 0x000fe200078e00ff */
[----:B------:R-:W-:Y:S01]  /*0390*/  LEA.HI R159, R11, R2, RZ, 0x6 ;  /* 0x000000020b9f7211 */ /* 0x000fe200078f30ff */
[----:B------:R-:W-:Y:S01]  /*03a0*/  CS2R R40, SRZ ;  /* 0x0000000000287805 */ /* 0x000fe2000001ff00 */
[CC--:B------:R-:W-:Y:S01]  /*03b0*/  LEA.HI R156, R7.reuse, R4.reuse, RZ, 0x3 ;  /* 0x00000004079c7211 */ /* 0x0c0fe200078f18ff */
[----:B------:R-:W-:Y:S01]  /*03c0*/  IMAD.SHL.U32 R147, R52, 0x8, RZ ;  /* 0x0000000834937824 */ /* 0x000fe200078e00ff */
[----:B------:R-:W-:Y:S01]  /*03d0*/  LEA.HI R150, R7, R4, RZ, 0x4 ;  /* 0x0000000407967211 */ /* 0x000fe200078f20ff */
[----:B------:R-:W-:Y:S01]  /*03e0*/  IMAD.SHL.U32 R4, R4, 0x8, RZ ;  /* 0x0000000804047824 */ /* 0x000fe200078e00ff */
[CC--:B------:R-:W-:Y:S01]  /*03f0*/  LEA.HI R2, R3.reuse, R146.reuse, RZ, 0x6 ;  /* 0x0000009203027211 */ /* 0x0c0fe200078f30ff */
[----:B------:R-:W-:Y:S01]  /*0400*/  IMAD.MOV.U32 R38, RZ, RZ, RZ ;  /* 0x000000ffff267224 */ /* 0x000fe200078e00ff */
[----:B------:R-:W-:Y:S01]  /*0410*/  LEA.HI R6, R3, R146, RZ, 0x7 ;  /* 0x0000009203067211 */ /* 0x000fe200078f38ff */
[----:B------:R-:W-:Y:S01]  /*0420*/  CS2R R36, SRZ ;  /* 0x0000000000247805 */ /* 0x000fe2000001ff00 */
[----:B------:R-:W-:Y:S01]  /*0430*/  LOP3.LUT R3, R2, 0xffffffc0, RZ, 0xc0, !PT ;  /* 0xffffffc002037812 */ /* 0x000fe200078ec0ff */
[----:B------:R-:W-:Y:S01]  /*0440*/  IMAD.MOV.U32 R8, RZ, RZ, RZ ;  /* 0x000000ffff087224 */ /* 0x000fe200078e00ff */
[----:B------:R-:W-:Y:S01]  /*0450*/  LOP3.LUT R11, R6, 0xffffff80, RZ, 0xc0, !PT ;  /* 0xffffff80060b7812 */ /* 0x000fe200078ec0ff */
[----:B------:R-:W-:Y:S01]  /*0460*/  IMAD.MOV.U32 R12, RZ, RZ, RZ ;  /* 0x000000ffff0c7224 */ /* 0x000fe200078e00ff */
[----:B------:R-:W-:Y:S01]  /*0470*/  SHF.R.S32.HI R7, RZ, 0x1f, R4 ;  /* 0x0000001fff077819 */ /* 0x000fe20000011404 */
[C---:B------:R-:W-:Y:S01]  /*0480*/  IMAD.IADD R154, R146.reuse, 0x1, -R3 ;  /* 0x00000001929a7824 */ /* 0x040fe200078e0a03 */
[----:B------:R-:W-:Y:S01]  /*0490*/  SHF.R.S32.HI R6, RZ, 0x1f, R147 ;  /* 0x0000001fff067819 */ /* 0x000fe20000011493 */
[----:B------:R-:W-:Y:S01]  /*04a0*/  IMAD.IADD R146, R146, 0x1, -R11 ;  /* 0x0000000192927824 */ /* 0x000fe200078e0a0b */
[----:B------:R-:W-:Y:S01]  /*04b0*/  LEA.HI R2, R7, R4, RZ, 0x6 ;  /* 0x0000000407027211 */ /* 0x000fe200078f30ff */
[----:B------:R-:W-:Y:S01]  /*04c0*/  CS2R R10, SRZ ;  /* 0x00000000000a7805 */ /* 0x000fe2000001ff00 */
[----:B------:R-:W-:Y:S01]  /*04d0*/  LEA.HI R3, R6, R147, RZ, 0x6 ;  /* 0x0000009306037211 */ /* 0x000fe200078f30ff */
[----:B------:R-:W-:Y:S01]  /*04e0*/  CS2R R14, SRZ ;  /* 0x00000000000e7805 */ /* 0x000fe2000001ff00 */
[----:B------:R-:W-:Y:S01]  /*04f0*/  LOP3.LUT R153, R2, 0xffffffc0, RZ, 0xc0, !PT ;  /* 0xffffffc002997812 */ /* 0x000fe200078ec0ff */
[----:B------:R-:W-:Y:S01]  /*0500*/  IMAD.MOV.U32 R16, RZ, RZ, RZ ;  /* 0x000000ffff107224 */ /* 0x000fe200078e00ff */
[----:B------:R-:W-:Y:S01]  /*0510*/  LOP3.LUT R2, R3, 0xffffffc0, RZ, 0xc0, !PT ;  /* 0xffffffc003027812 */ /* 0x000fe200078ec0ff */
[----:B------:R-:W-:Y:S01]  /*0520*/  CS2R R18, SRZ ;  /* 0x0000000000127805 */ /* 0x000fe2000001ff00 */
[----:B------:R-:W-:Y:S01]  /*0530*/  SHF.R.S32.HI R3, RZ, 0x1f, R52 ;  /* 0x0000001fff037819 */ /* 0x000fe20000011434 */
[----:B------:R-:W-:Y:S01]  /*0540*/  IMAD.IADD R153, R4, 0x1, -R153 ;  /* 0x0000000104997824 */ /* 0x000fe200078e0a99 */
[----:B------:R-:W-:Y:S01]  /*0550*/  LEA.HI R157, R0, R163, RZ, 0x3 ;  /* 0x000000a3009d7211 */ /* 0x000fe200078f18ff */
[----:B------:R-:W-:Y:S01]  /*0560*/  IMAD.IADD R151, R147, 0x1, -R2 ;  /* 0x0000000193977824 */ /* 0x000fe200078e0a02 */
[----:B------:R-:W-:Y:S01]  /*0570*/  LEA.HI R155, R3, R52, RZ, 0x3 ;  /* 0x00000034039b7211 */ /* 0x000fe200078f18ff */
[----:B------:R-:W-:Y:S01]  /*0580*/  IMAD.MOV.U32 R20, RZ, RZ, RZ ;  /* 0x000000ffff147224 */ /* 0x000fe200078e00ff */
[C---:B------:R-:W-:Y:S01]  /*0590*/  IMNMX R2, R163.reuse, 0x7e0, !PT ;  /* 0x000007e0a3027817 */ /* 0x040fe20007800200 */
[----:B------:R-:W-:Y:S01]  /*05a0*/  CS2R R22, SRZ ;  /* 0x0000000000167805 */ /* 0x000fe2000001ff00 */
[----:B------:R-:W-:Y:S01]  /*05b0*/  IMNMX R164, R163, 0x3e0, !PT ;  /* 0x000003e0a3a47817 */ /* 0x000fe20007800200 */
[----:B------:R-:W-:Y:S01]  /*05c0*/  IMAD.MOV.U32 R24, RZ, RZ, RZ ;  /* 0x000000ffff187224 */ /* 0x000fe200078e00ff */
[----:B------:R-:W-:Y:S01]  /*05d0*/  LEA.HI R7, R7, R4, RZ, 0x7 ;  /* 0x0000000407077211 */ /* 0x000fe200078f38ff */
[----:B------:R-:W-:Y:S01]  /*05e0*/  CS2R R26, SRZ ;  /* 0x00000000001a7805 */ /* 0x000fe2000001ff00 */
[----:B------:R-:W-:Y:S01]  /*05f0*/  LEA.HI R6, R6, R147, RZ, 0x7 ;  /* 0x0000009306067211 */ /* 0x000fe200078f38ff */
[----:B------:R-:W-:Y:S01]  /*0600*/  IMAD.MOV.U32 R28, RZ, RZ, RZ ;  /* 0x000000ffff1c7224 */ /* 0x000fe200078e00ff */
[----:B------:R-:W-:Y:S01]  /*0610*/  SHF.R.S32.HI R157, RZ, 0x3, R157 ;  /* 0x00000003ff9d7819 */ /* 0x000fe2000001149d */
[----:B------:R-:W-:Y:S01]  /*0620*/  CS2R R30, SRZ ;  /* 0x00000000001e7805 */ /* 0x000fe2000001ff00 */
[----:B------:R-:W-:Y:S01]  /*0630*/  SHF.R.S32.HI R156, RZ, 0x3, R156 ;  /* 0x00000003ff9c7819 */ /* 0x000fe2000001149c */
[----:B------:R-:W-:Y:S01]  /*0640*/  IMAD.MOV.U32 R32, RZ, RZ, RZ ;  /* 0x000000ffff207224 */ /* 0x000fe200078e00ff */
[----:B------:R-:W-:Y:S01]  /*0650*/  SHF.R.S32.HI R155, RZ, 0x3, R155 ;  /* 0x00000003ff9b7819 */ /* 0x000fe2000001149b */
[----:B------:R-:W-:Y:S01]  /*0660*/  CS2R R34, SRZ ;  /* 0x0000000000227805 */ /* 0x000fe2000001ff00 */
[C---:B------:R-:W-:Y:S01]  /*0670*/  IADD3 R165, -R163.reuse, 0x1f, R2 ;  /* 0x0000001fa3a57810 */ /* 0x040fe20007ffe102 */
[----:B------:R-:W-:Y:S01]  /*0680*/  IMAD.MOV.U32 R104, RZ, RZ, RZ ;  /* 0x000000ffff687224 */ /* 0x000fe200078e00ff */
[----:B------:R-:W-:Y:S01]  /*0690*/  IADD3 R164, -R163, 0x1f, R164 ;  /* 0x0000001fa3a47810 */ /* 0x000fe20007ffe1a4 */
[----:B------:R-:W-:Y:S01]  /*06a0*/  CS2R R106, SRZ ;  /* 0x00000000006a7805 */ /* 0x000fe2000001ff00 */
[----:B------:R-:W-:Y:S01]  /*06b0*/  LOP3.LUT R7, R7, 0xffffff80, RZ, 0xc0, !PT ;  /* 0xffffff8007077812 */ /* 0x000fe200078ec0ff */
[----:B------:R-:W-:Y:S01]  /*06c0*/  IMAD.MOV.U32 R108, RZ, RZ, RZ ;  /* 0x000000ffff6c7224 */ /* 0x000fe200078e00ff */
[----:B------:R-:W-:Y:S01]  /*06d0*/  LOP3.LUT R6, R6, 0xffffff80, RZ, 0xc0, !PT ;  /* 0xffffff8006067812 */ /* 0x000fe200078ec0ff */
[----:B------:R-:W-:Y:S01]  /*06e0*/  CS2R R56, SRZ ;  /* 0x0000000000387805 */ /* 0x000fe2000001ff00 */
[----:B------:R-:W-:Y:S01]  /*06f0*/  IADD3 R162, R157, UR4, RZ ;  /* 0x000000049da27c10 */ /* 0x000fe2000fffe0ff */
[----:B------:R-:W-:Y:S01]  /*0700*/  IMAD.IADD R149, R4, 0x1, -R7 ;  /* 0x0000000104957824 */ /* 0x000fe200078e0a07 */
[----:B------:R-:W-:Y:S01]  /*0710*/  IADD3 R161, R156, UR4, RZ ;  /* 0x000000049ca17c10 */ /* 0x000fe2000fffe0ff */
[----:B------:R-:W-:Y:S01]  /*0720*/  IMAD.IADD R147, R147, 0x1, -R6 ;  /* 0x0000000193937824 */ /* 0x000fe200078e0a06 */
[----:B------:R-:W-:Y:S01]  /*0730*/  IADD3 R160, R155, UR4, RZ ;  /* 0x000000049ba07c10 */ /* 0x000fe2000fffe0ff */
[----:B------:R-:W-:Y:S01]  /*0740*/  IMAD.MOV.U32 R4, RZ, RZ, RZ ;  /* 0x000000ffff047224 */ /* 0x000fe200078e00ff */
[----:B------:R-:W-:Y:S01]  /*0750*/  LEA.HI R152, R0, R163, RZ, 0x4 ;  /* 0x000000a300987211 */ /* 0x000fe200078f20ff */
[----:B------:R-:W-:Y:S01]  /*0760*/  IMAD.MOV.U32 R0, RZ, RZ, RZ ;  /* 0x000000ffff007224 */ /* 0x000fe200078e00ff */
[----:B------:R-:W-:Y:S01]  /*0770*/  LEA.HI R148, R3, R52, RZ, 0x4 ;  /* 0x0000003403947211 */ /* 0x000fe200078f20ff */
[----:B------:R-:W-:Y:S01]  /*0780*/  CS2R R6, SRZ ;  /* 0x0000000000067805 */ /* 0x000fe2000001ff00 */
[----:B------:R-:W-:Y:S01]  /*0790*/  LEA.HI R145, R165, 0x1, RZ, 0x1b ;  /* 0x00000001a5917811 */ /* 0x000fe200078fd8ff */
[----:B------:R-:W-:Y:S01]  /*07a0*/  IMAD.MOV.U32 R58, RZ, RZ, RZ ;  /* 0x000000ffff3a7224 */ /* 0x000fe200078e00ff */
[----:B------:R-:W-:Y:S01]  /*07b0*/  LEA.HI R144, R164, 0x1, RZ, 0x1b ;  /* 0x00000001a4907811 */ /* 0x000fe200078fd8ff */
[----:B------:R-:W-:Y:S01]  /*07c0*/  CS2R R92, SRZ ;  /* 0x00000000005c7805 */ /* 0x000fe2000001ff00 */
[----:B------:R-:W-:Y:S01]  /*07d0*/  IMAD.MOV.U32 R80, RZ, RZ, RZ ;  /* 0x000000ffff507224 */ /* 0x000fe200078e00ff */
[----:B------:R-:W-:Y:S01]  /*07e0*/  CS2R R68, SRZ ;  /* 0x0000000000447805 */ /* 0x000fe2000001ff00 */
[----:B------:R-:W-:Y:S01]  /*07f0*/  SHF.R.S32.HI R152, RZ, 0x4, R152 ;  /* 0x00000004ff987819 */ /* 0x000fe20000011498 */
[----:B------:R-:W-:Y:S01]  /*0800*/  IMAD R52, R162, c[0x0][0x180], RZ ;  /* 0x00006000a2347a24 */ /* 0x000fe200078e02ff */
[----:B------:R-:W-:Y:S01]  /*0810*/  SHF.R.S32.HI R150, RZ, 0x4, R150 ;  /* 0x00000004ff967819 */ /* 0x000fe20000011496 */
[----:B------:R-:W-:Y:S01]  /*0820*/  IMAD R3, R161, c[0x0][0x180], RZ ;  /* 0x00006000a1037a24 */ /* 0x000fe200078e02ff */
[----:B------:R-:W-:Y:S01]  /*0830*/  SHF.R.S32.HI R159, RZ, 0x6, R159 ;  /* 0x00000006ff9f7819 */ /* 0x000fe2000001149f */
[----:B------:R-:W-:Y:S01]  /*0840*/  IMAD R2, R160, c[0x0][0x180], RZ ;  /* 0x00006000a0027a24 */ /* 0x000fe200078e02ff */
[----:B------:R-:W-:-:S02]  /*0850*/  SHF.R.S32.HI R148, RZ, 0x4, R148 ;  /* 0x00000004ff947819 */ /* 0x000fc40000011494 */
[----:B------:R-:W-:Y:S02]  /*0860*/  LOP3.LUT R145, R145, 0x3, RZ, 0xc0, !PT ;  /* 0x0000000391917812 */ /* 0x000fe400078ec0ff */
[----:B------:R-:W-:Y:S02]  /*0870*/  LOP3.LUT R144, R144, 0x3, RZ, 0xc0, !PT ;  /* 0x0000000390907812 */ /* 0x000fe400078ec0ff */
.L_x_26:
[----:B------:R-:W-:Y:S01]  /*0880*/  ISETP.GT.AND P0, PT, R163, 0x1f, PT ;  /* 0x0000001fa300780c */ /* 0x000fe20003f04270 */
[----:B------:R-:W-:-:S12]  /*0890*/  BSSY B0, `(.L_x_1) ;  /* 0x000015b000007945 */ /* 0x000fd80003800000 */
[----:B-1----:R-:W-:Y:S05]  /*08a0*/  @P0 BRA `(.L_x_2) ;  /* 0x0000159000000947 */ /* 0x002fea0003800000 */
[----:B------:R-:W-:Y:S01]  /*08b0*/  ISETP.NE.AND P0, PT, R145, RZ, PT ;  /* 0x000000ff9100720c */ /* 0x000fe20003f05270 */
[----:B------:R-:W-:Y:S01]  /*08c0*/  IMAD.SHL.U32 R2, R0, 0x8000, RZ ;  /* 0x0000800000027824 */ /* 0x000fe200078e00ff */
[----:B------:R-:W-:Y:S01]  /*08d0*/  BSSY B1, `(.L_x_3) ;  /* 0x0000041000017945 */ /* 0x000fe20003800000 */
[----:B------:R-:W-:-:S03]  /*08e0*/  IMAD.MOV.U32 R3, RZ, RZ, R163 ;  /* 0x000000ffff037224 */ /* 0x000fc600078e00a3 */
[----:B------:R-:W-:-:S07]  /*08f0*/  LOP3.LUT R2, R2, 0x8000, RZ, 0xc0, !PT ;  /* 0x0000800002027812 */ /* 0x000fce00078ec0ff */
[----:B------:R-:W-:Y:S05]  /*0900*/  @!P0 BRA `(.L_x_4) ;  /* 0x000003d000008947 */ /* 0x000fea0003800000 */
[----:B------:R-:W-:Y:S01]  /*0910*/  IMAD R53, R0, 0x40, R154 ;  /* 0x0000004000357824 */ /* 0x000fe200078e029a */
[----:B------:R-:W-:Y:S01]  /*0920*/  BSSY B2, `(.L_x_5) ;  /* 0x0000011000027945 */ /* 0x000fe20003800000 */
[----:B------:R-:W-:-:S03]  /*0930*/  ISETP.NE.AND P1, PT, R145, 0x1, PT ;  /* 0x000000019100780c */ /* 0x000fc60003f25270 */
[----:B------:R-:W-:-:S04]  /*0940*/  ISETP.GE.AND P0, PT, R53, c[0x0][0x180], PT ;  /* 0x0000600035007a0c */ /* 0x000fc80003f06270 */
[----:B------:R-:W-:-:S13]  /*0950*/  ISETP.GE.OR P0, PT, R162, c[0x0][0x178], P0 ;  /* 0x00005e00a2007a0c */ /* 0x000fda0000706670 */
[----:B------:R-:W-:Y:S05]  /*0960*/  @P0 BRA `(.L_x_6) ;  /* 0x000000c000000947 */ /* 0x000fea0003800000 */
[----:B------:R-:W-:Y:S01]  /*0970*/  IMAD R52, R162, c[0x0][0x180], RZ ;  /* 0x00006000a2347a24 */ /* 0x000fe200078e02ff */
[----:B------:R-:W-:-:S04]  /*0980*/  SHF.R.S32.HI R3, RZ, 0x1f, R53 ;  /* 0x0000001fff037819 */ /* 0x000fc80000011435 */
[----:B------:R-:W-:-:S04]  /*0990*/  IADD3 R53, P0, R52, R53, RZ ;  /* 0x0000003534357210 */ /* 0x000fc80007f1e0ff */
[----:B------:R-:W-:Y:S01]  /*09a0*/  LEA.HI.X.SX32 R54, R52, R3, 0x1, P0 ;  /* 0x0000000334367211 */ /* 0x000fe200000f0eff */
[----:B------:R-:W-:Y:S01]  /*09b0*/  IMAD R3, R157, 0x40, R154 ;  /* 0x000000409d037824 */ /* 0x000fe200078e029a */
[----:B------:R-:W-:-:S03]  /*09c0*/  LEA R52, P0, R53, c[0x0][0x160], 0x1 ;  /* 0x0000580035347a11 */ /* 0x000fc600078008ff */
[----:B------:R-:W-:Y:S01]  /*09d0*/  IMAD R3, R3, 0x2, R2 ;  /* 0x0000000203037824 */ /* 0x000fe200078e0202 */
[----:B------:R-:W-:-:S05]  /*09e0*/  LEA.HI.X R53, R53, c[0x0][0x164], R54, 0x1, P0 ;  /* 0x0000590035357a11 */ /* 0x000fca00000f0c36 */
[----:B------:R-:W-:Y:S01]  /*09f0*/  @!PT LDS RZ, [RZ] ;  /* 0x00000000fffff984 */ /* 0x000fe20000000800 */
[----:B------:R-:W-:Y:S01]  /*0a00*/  @!PT LDS RZ, [RZ] ;  /* 0x00000000fffff984 */ /* 0x000fe20000000800 */
[----:B------:R-:W-:Y:S01]  /*0a10*/  @!PT LDS RZ, [RZ] ;  /* 0x00000000fffff984 */ /* 0x000fe20000000800 */
[----:B------:R1:W-:Y:S04]  /*0a20*/  LDGSTS.E.128 [R3+0x80], [R52.64] ;  /* 0x0008000034037fae */ /* 0x0003e8000b921c46 */
.L_x_6:
[----:B------:R-:W-:Y:S05]  /*0a30*/  BSYNC B2 ;  /* 0x0000000000027941 */ /* 0x000fea0003800000 */
.L_x_5:
[----:B-1----:R-:W-:Y:S01]  /*0a40*/  IADD3 R3, R163, 0x20, RZ ;  /* 0x00000020a3037810 */ /* 0x002fe20007ffe0ff */
        /* <DEDUP_REMOVED lines=19> */
.L_x_8:
[----:B------:R-:W-:Y:S05]  /*0b80*/  BSYNC B2 ;  /* 0x0000000000027941 */ /* 0x000fea0003800000 */
.L_x_7:
[----:B-1----:R-:W-:Y:S01]  /*0b90*/  IADD3 R3, R163, 0x40, RZ ;  /* 0x00000040a3037810 */ /* 0x002fe20007ffe0ff */
[----:B------:R-:W-:Y:S05]  /*0ba0*/  @!P1 BRA `(.L_x_4) ;  /* 0x0000013000009947 */ /* 0x000fea0003800000 */
[----:B------:R-:W-:Y:S01]  /*0bb0*/  IMAD R53, R0, 0x40, R151 ;  /* 0x0000004000357824 */ /* 0x000fe200078e0297 */
[----:B------:R-:W-:-:S04]  /*0bc0*/  IADD3 R60, R163, 0x60, RZ ;  /* 0x00000060a33c7810 */ /* 0x000fc80007ffe0ff */
[----:B------:R-:W-:Y:S01]  /*0bd0*/  ISETP.GE.AND P0, PT, R53, c[0x0][0x180], PT ;  /* 0x0000600035007a0c */ /* 0x000fe20003f06270 */
[----:B------:R-:W-:-:S03]  /*0be0*/  IMAD.MOV.U32 R3, RZ, RZ, R60 ;  /* 0x000000ffff037224 */ /* 0x000fc600078e003c */
        /* <DEDUP_REMOVED lines=9> */
[----:B------:R-:W-:Y:S01]  /*0c80*/  LEA.HI.X R53, R53, c[0x0][0x164], R54, 0x1, P0 ;  /* 0x0000590035357a11 */ /* 0x000fe200000f0c36 */
[----:B------:R-:W-:-:S04]  /*0c90*/  IMAD.MOV.U32 R3, RZ, RZ, R60 ;  /* 0x000000ffff037224 */ /* 0x000fc800078e003c */
[----:B------:R-:W-:Y:S01]  /*0ca0*/  @!PT LDS RZ, [RZ] ;  /* 0x00000000fffff984 */ /* 0x000fe20000000800 */
[----:B------:R-:W-:Y:S01]  /*0cb0*/  @!PT LDS RZ, [RZ] ;  /* 0x00000000fffff984 */ /* 0x000fe20000000800 */
[----:B------:R-:W-:Y:S01]  /*0cc0*/  @!PT LDS RZ, [RZ] ;  /* 0x00000000fffff984 */ /* 0x000fe20000000800 */
[----:B------:R1:W-:Y:S04]  /*0cd0*/  LDGSTS.E.128 [R55+0x80], [R52.64] ;  /* 0x0008000034377fae */ /* 0x0003e8000b921c46 */
.L_x_4:
[----:B------:R-:W-:Y:S05]  /*0ce0*/  BSYNC B1 ;  /* 0x0000000000017941 */ /* 0x000fea0003800000 */
.L_x_3:
[----:B------:R-:W-:Y:S01]  /*0cf0*/  ISETP.GE.U32.AND P0, PT, R165, 0x60, PT ;  /* 0x00000060a500780c */ /* 0x000fe20003f06070 */
[----:B------:R-:W-:-:S12]  /*0d00*/  BSSY B1, `(.L_x_9) ;  /* 0x0000063000017945 */ /* 0x000fd80003800000 */
[----:B------:R-:W-:Y:S05]  /*0d10*/  @!P0 BRA `(.L_x_10) ;  /* 0x0000061000008947 */ /* 0x000fea0003800000 */
.L_x_13:
[C---:B------:R-:W-:Y:S01]  /*0d20*/  IADD3 R54, R3.reuse, 0x20, RZ ;  /* 0x0000002003367810 */ /* 0x040fe20007ffe0ff */
[C---:B-1----:R-:W-:Y:S01]  /*0d30*/  IMAD.SHL.U32 R52, R3.reuse, 0x8, RZ ;  /* 0x0000000803347824 */ /* 0x042fe200078e00ff */
[----:B------:R-:W-:Y:S01]  /*0d40*/  IADD3 R60, R3, 0x40, RZ ;  /* 0x00000040033c7810 */ /* 0x000fe20007ffe0ff */
[----:B------:R-:W-:Y:S01]  /*0d50*/  BSSY B2, `(.L_x_11) ;  /* 0x000005b000027945 */ /* 0x000fe20003800000 */
[----:B------:R-:W-:Y:S02]  /*0d60*/  SHF.R.S32.HI R55, RZ, 0x1f, R54 ;  /* 0x0000001fff377819 */ /* 0x000fe40000011436 */
[----:B------:R-:W-:Y:S01]  /*0d70*/  SHF.R.S32.HI R53, RZ, 0x1f, R52 ;  /* 0x0000001fff357819 */ /* 0x000fe20000011434 */
[----:B------:R-:W-:Y:S01]  /*0d80*/  IMAD.SHL.U32 R62, R60, 0x8, RZ ;  /* 0x000000083c3e7824 */ /* 0x000fe200078e00ff */
[----:B------:R-:W-:Y:S01]  /*0d90*/  LEA.HI R55, R55, R54, RZ, 0x3 ;  /* 0x0000003637377211 */ /* 0x000fe200078f18ff */
[----:B------:R-:W-:Y:S01]  /*0da0*/  IMAD.SHL.U32 R54, R54, 0x8, RZ ;  /* 0x0000000836367824 */ /* 0x000fe200078e00ff */
[----:B------:R-:W-:-:S02]  /*0db0*/  LEA.HI R53, R53, R52, RZ, 0x6 ;  /* 0x0000003435357211 */ /* 0x000fc400078f30ff */
[----:B------:R-:W-:Y:S02]  /*0dc0*/  SHF.R.S32.HI R65, RZ, 0x1f, R62 ;  /* 0x0000001fff417819 */ /* 0x000fe4000001143e */
[----:B------:R-:W-:Y:S02]  /*0dd0*/  SHF.R.S32.HI R61, RZ, 0x1f, R54 ;  /* 0x0000001fff3d7819 */ /* 0x000fe40000011436 */
[----:B------:R-:W-:Y:S02]  /*0de0*/  LOP3.LUT R53, R53, 0xffffffc0, RZ, 0xc0, !PT ;  /* 0xffffffc035357812 */ /* 0x000fe400078ec0ff */
[----:B------:R-:W-:Y:S02]  /*0df0*/  LEA.HI R61, R61, R54, RZ, 0x6 ;  /* 0x000000363d3d7211 */ /* 0x000fe400078f30ff */
[----:B------:R-:W-:Y:S01]  /*0e00*/  LEA.HI R65, R65, R62, RZ, 0x6 ;  /* 0x0000003e41417211 */ /* 0x000fe200078f30ff */
[----:B------:R-:W-:Y:S01]  /*0e10*/  IMAD.IADD R67, R52, 0x1, -R53 ;  /* 0x0000000134437824 */ /* 0x000fe200078e0a35 */
[----:B------:R-:W-:-:S02]  /*0e20*/  LOP3.LUT R61, R61, 0xffffffc0, RZ, 0xc0, !PT ;  /* 0xffffffc03d3d7812 */ /* 0x000fc400078ec0ff */
[----:B------:R-:W-:Y:S01]  /*0e30*/  SHF.R.S32.HI R52, RZ, 0x1f, R3 ;  /* 0x0000001fff347819 */ /* 0x000fe20000011403 */
[----:B------:R-:W-:Y:S01]  /*0e40*/  IMAD R71, R0, 0x40, R67 ;  /* 0x0000004000477824 */ /* 0x000fe200078e0243 */
[----:B------:R-:W-:Y:S01]  /*0e50*/  LOP3.LUT R65, R65, 0xffffffc0, RZ, 0xc0, !PT ;  /* 0xffffffc041417812 */ /* 0x000fe200078ec0ff */
[----:B------:R-:W-:Y:S01]  /*0e60*/  IMAD.IADD R73, R54, 0x1, -R61 ;  /* 0x0000000136497824 */ /* 0x000fe200078e0a3d */
[----:B------:R-:W-:Y:S02]  /*0e70*/  SHF.R.S32.HI R63, RZ, 0x1f, R60 ;  /* 0x0000001fff3f7819 */ /* 0x000fe4000001143c */
[----:B------:R-:W-:Y:S01]  /*0e80*/  LEA.HI R52, R52, R3, RZ, 0x3 ;  /* 0x0000000334347211 */ /* 0x000fe200078f18ff */
[----:B------:R-:W-:Y:S01]  /*0e90*/  IMAD.IADD R70, R62, 0x1, -R65 ;  /* 0x000000013e467824 */ /* 0x000fe200078e0a41 */
[----:B------:R-:W-:Y:S01]  /*0ea0*/  LEA.HI R63, R63, R60, RZ, 0x3 ;  /* 0x0000003c3f3f7211 */ /* 0x000fe200078f18ff */
[C---:B------:R-:W-:Y:S01]  /*0eb0*/  IMAD R75, R0.reuse, 0x40, R73 ;  /* 0x00000040004b7824 */ /* 0x040fe200078e0249 */
[----:B------:R-:W-:Y:S01]  /*0ec0*/  SHF.R.S32.HI R54, RZ, 0x3, R52 ;  /* 0x00000003ff367819 */ /* 0x000fe20000011434 */
[----:B------:R-:W-:Y:S01]  /*0ed0*/  IMAD R74, R0, 0x40, R70 ;  /* 0x00000040004a7824 */ /* 0x000fe200078e0246 */
[----:B------:R-:W-:-:S02]  /*0ee0*/  SHF.R.S32.HI R64, RZ, 0x3, R55 ;  /* 0x00000003ff407819 */ /* 0x000fc40000011437 */
[----:B------:R-:W-:Y:S02]  /*0ef0*/  IADD3 R53, R3, 0x60, RZ ;  /* 0x0000006003357810 */ /* 0x000fe40007ffe0ff */
[----:B------:R-:W-:Y:S02]  /*0f00*/  SHF.R.S32.HI R65, RZ, 0x3, R63 ;  /* 0x00000003ff417819 */ /* 0x000fe4000001143f */
[----:B------:R-:W-:Y:S01]  /*0f10*/  IADD3 R55, R54, UR4, RZ ;  /* 0x0000000436377c10 */ /* 0x000fe2000fffe0ff */
[----:B------:R-:W-:Y:S01]  /*0f20*/  IMAD.SHL.U32 R60, R53, 0x8, RZ ;  /* 0x00000008353c7824 */ /* 0x000fe200078e00ff */
[----:B------:R-:W-:Y:S02]  /*0f30*/  ISETP.GE.AND P1, PT, R71, c[0x0][0x180], PT ;  /* 0x0000600047007a0c */ /* 0x000fe40003f26270 */
[----:B------:R-:W-:Y:S02]  /*0f40*/  IADD3 R66, R64, UR4, RZ ;  /* 0x0000000440427c10 */ /* 0x000fe4000fffe0ff */
[----:B------:R-:W-:-:S02]  /*0f50*/  ISETP.GE.AND P0, PT, R75, c[0x0][0x180], PT ;  /* 0x000060004b007a0c */ /* 0x000fc40003f06270 */
[----:B------:R-:W-:Y:S02]  /*0f60*/  IADD3 R72, R65, UR4, RZ ;  /* 0x0000000441487c10 */ /* 0x000fe4000fffe0ff */
[----:B------:R-:W-:Y:S02]  /*0f70*/  ISETP.GE.AND P2, PT, R74, c[0x0][0x180], PT ;  /* 0x000060004a007a0c */ /* 0x000fe40003f46270 */
[----:B------:R-:W-:Y:S02]  /*0f80*/  ISETP.GE.OR P1, PT, R55, c[0x0][0x178], P1 ;  /* 0x00005e0037007a0c */ /* 0x000fe40000f26670 */
[----:B------:R-:W-:Y:S02]  /*0f90*/  ISETP.GE.OR P0, PT, R66, c[0x0][0x178], P0 ;  /* 0x00005e0042007a0c */ /* 0x000fe40000706670 */
[----:B------:R-:W-:Y:S02]  /*0fa0*/  ISETP.GE.OR P2, PT, R72, c[0x0][0x178], P2 ;  /* 0x00005e0048007a0c */ /* 0x000fe40001746670 */
[----:B------:R-:W-:-:S02]  /*0fb0*/  SHF.R.S32.HI R61, RZ, 0x1f, R60 ;  /* 0x0000001fff3d7819 */ /* 0x000fc4000001143c */
[----:B------:R-:W-:Y:S02]  /*0fc0*/  SHF.R.S32.HI R52, RZ, 0x1f, R53 ;  /* 0x0000001fff347819 */ /* 0x000fe40000011435 */
[----:B------:R-:W-:Y:S02]  /*0fd0*/  LEA.HI R61, R61, R60, RZ, 0x6 ;  /* 0x0000003c3d3d7211 */ /* 0x000fe400078f30ff */
[----:B------:R-:W-:Y:S01]  /*0fe0*/  LEA.HI R62, R52, R53, RZ, 0x3 ;  /* 0x00000035343e7211 */ /* 0x000fe200078f18ff */
[----:B------:R-:W-:Y:S01]  /*0ff0*/  @!P1 IMAD R53, R54, 0x40, R67 ;  /* 0x0000004036359824 */ /* 0x000fe200078e0243 */
[----:B------:R-:W-:Y:S01]  /*1000*/  LOP3.LUT R61, R61, 0xffffffc0, RZ, 0xc0, !PT ;  /* 0xffffffc03d3d7812 */ /* 0x000fe200078ec0ff */
[----:B------:R-:W-:Y:S01]  /*1010*/  @!P1 IMAD R52, R55, c[0x0][0x180], RZ ;  /* 0x0000600037349a24 */ /* 0x000fe200078e02ff */
[----:B------:R-:W-:Y:S01]  /*1020*/  @!P0 SHF.R.S32.HI R67, RZ, 0x1f, R75 ;  /* 0x0000001fff438819 */ /* 0x000fe2000001144b */
[----:B------:R-:W-:Y:S02]  /*1030*/  @!P0 IMAD R54, R66, c[0x0][0x180], RZ ;  /* 0x0000600042368a24 */ /* 0x000fe400078e02ff */
[----:B------:R-:W-:Y:S01]  /*1040*/  @!P2 IMAD R55, R72, c[0x0][0x180], RZ ;  /* 0x000060004837aa24 */ /* 0x000fe200078e02ff */
[----:B------:R-:W-:Y:S01]  /*1050*/  @!P1 IADD3 R72, P3, R71, R52, RZ ;  /* 0x0000003447489210 */ /* 0x000fe20007f7e0ff */
[----:B------:R-:W-:Y:S01]  /*1060*/  IMAD.IADD R77, R60, 0x1, -R61 ;  /* 0x000000013c4d7824 */ /* 0x000fe200078e0a3d */
[----:B------:R-:W-:Y:S01]  /*1070*/  @!P1 SHF.R.S32.HI R61, RZ, 0x1f, R71 ;  /* 0x0000001fff3d9819 */ /* 0x000fe20000011447 */
[----:B------:R-:W-:Y:S01]  /*1080*/  @!P2 IMAD R65, R65, 0x40, R70 ;  /* 0x000000404141a824 */ /* 0x000fe200078e0246 */
[----:B------:R-:W-:Y:S01]  /*1090*/  @!P0 IADD3 R70, P4, R75, R54, RZ ;  /* 0x000000364b468210 */ /* 0x000fe20007f9e0ff */
[----:B------:R-:W-:Y:S01]  /*10a0*/  @!P0 IMAD R63, R64, 0x40, R73 ;  /* 0x00000040403f8824 */ /* 0x000fe200078e0249 */
[----:B------:R-:W-:Y:S01]  /*10b0*/  @!P2 SHF.R.S32.HI R64, RZ, 0x1f, R74 ;  /* 0x0000001fff40a819 */ /* 0x000fe2000001144a */
[--C-:B------:R-:W-:Y:S01]  /*10c0*/  @!P2 IMAD R65, R65, 0x2, R2.reuse ;  /* 0x000000024141a824 */ /* 0x100fe200078e0202 */
[----:B------:R-:W-:Y:S01]  /*10d0*/  @!P2 IADD3 R66, P5, R74, R55, RZ ;  /* 0x000000374a42a210 */ /* 0x000fe20007fbe0ff */
[----:B------:R-:W-:Y:S01]  /*10e0*/  @!P0 IMAD R63, R63, 0x2, R2 ;  /* 0x000000023f3f8824 */ /* 0x000fe200078e0202 */
[----:B------:R-:W-:-:S02]  /*10f0*/  @!P1 LEA.HI.X.SX32 R61, R52, R61, 0x1, P3 ;  /* 0x0000003d343d9211 */ /* 0x000fc400018f0eff */
[----:B------:R-:W-:Y:S01]  /*1100*/  @!P0 LEA.HI.X.SX32 R71, R54, R67, 0x1, P4 ;  /* 0x0000004336478211 */ /* 0x000fe200020f0eff */
[----:B------:R-:W-:Y:S01]  /*1110*/  @!P1 IMAD R67, R53, 0x2, R2 ;  /* 0x0000000235439824 */ /* 0x000fe200078e0202 */
[----:B------:R-:W-:Y:S02]  /*1120*/  @!P1 LEA R60, P3, R72, c[0x0][0x160], 0x1 ;  /* 0x00005800483c9a11 */ /* 0x000fe400078608ff */
[----:B------:R-:W-:Y:S02]  /*1130*/  @!P2 LEA.HI.X.SX32 R55, R55, R64, 0x1, P5 ;  /* 0x000000403737a211 */ /* 0x000fe400028f0eff */
[----:B------:R-:W-:Y:S02]  /*1140*/  @!P0 LEA R52, P4, R70, c[0x0][0x160], 0x1 ;  /* 0x0000580046348a11 */ /* 0x000fe400078808ff */
[----:B------:R-:W-:Y:S02]  /*1150*/  @!P2 LEA R54, P5, R66, c[0x0][0x160], 0x1 ;  /* 0x000058004236aa11 */ /* 0x000fe400078a08ff */
[----:B------:R-:W-:-:S02]  /*1160*/  @!P1 LEA.HI.X R61, R72, c[0x0][0x164], R61, 0x1, P3 ;  /* 0x00005900483d9a11 */ /* 0x000fc400018f0c3d */
[----:B------:R-:W-:Y:S01]  /*1170*/  @!P0 LEA.HI.X R53, R70, c[0x0][0x164], R71, 0x1, P4 ;  /* 0x0000590046358a11 */ /* 0x000fe200020f0c47 */
[----:B------:R-:W-:Y:S01]  /*1180*/  IMAD R70, R0, 0x40, R77 ;  /* 0x0000004000467824 */ /* 0x000fe200078e024d */
[----:B------:R-:W-:Y:S01]  /*1190*/  @!P2 LEA.HI.X R55, R66, c[0x0][0x164], R55, 0x1, P5 ;  /* 0x000059004237aa11 */ /* 0x000fe200028f0c37 */
[----:B------:R-:W-:Y:S01]  /*11a0*/  @!PT LDS RZ, [RZ] ;  /* 0x00000000fffff984 */ /* 0x000fe20000000800 */
[----:B------:R-:W-:Y:S01]  /*11b0*/  @!PT LDS RZ, [RZ] ;  /* 0x00000000fffff984 */ /* 0x000fe20000000800 */
[----:B------:R-:W-:Y:S01]  /*11c0*/  @!PT LDS RZ, [RZ] ;  /* 0x00000000fffff984 */ /* 0x000fe20000000800 */
[----:B------:R1:W-:Y:S01]  /*11d0*/  @!P1 LDGSTS.E.128 [R67+0x80], [R60.64] ;  /* 0x000800003c439fae */ /* 0x0003e2000b921c46 */
[----:B------:R-:W-:Y:S02]  /*11e0*/  SHF.R.S32.HI R64, RZ, 0x3, R62 ;  /* 0x00000003ff407819 */ /* 0x000fe4000001143e */
[----:B------:R-:W-:Y:S01]  /*11f0*/  ISETP.GE.AND P1, PT, R70, c[0x0][0x180], PT ;  /* 0x0000600046007a0c */ /* 0x000fe20003f26270 */
[----:B------:R1:W-:Y:S01]  /*1200*/  @!P0 LDGSTS.E.128 [R63+0x80], [R52.64] ;  /* 0x00080000343f8fae */ /* 0x0003e2000b921c46 */
[----:B------:R-:W-:Y:S02]  /*1210*/  IADD3 R66, R64, UR4, RZ ;  /* 0x0000000440427c10 */ /* 0x000fe4000fffe0ff */
[----:B------:R-:W-:Y:S01]  /*1220*/  ISETP.GE.AND P0, PT, R3, 0x780, PT ;  /* 0x000007800300780c */ /* 0x000fe20003f06270 */
[----:B------:R1:W-:Y:S01]  /*1230*/  @!P2 LDGSTS.E.128 [R65+0x80], [R54.64] ;  /* 0x000800003641afae */ /* 0x0003e2000b921c46 */
[----:B------:R-:W-:-:S02]  /*1240*/  ISETP.GE.OR P1, PT, R66, c[0x0][0x178], P1 ;  /* 0x00005e0042007a0c */ /* 0x000fc40000f26670 */
[----:B------:R-:W-:-:S11]  /*1250*/  IADD3 R62, R3, 0x80, RZ ;  /* 0x00000080033e7810 */ /* 0x000fd60007ffe0ff */
[----:B------:R-:W-:Y:S05]  /*1260*/  @P1 BRA `(.L_x_12) ;  /* 0x0000009000001947 */ /* 0x000fea0003800000 */
[----:B-1----:R-:W-:Y:S01]  /*1270*/  IMAD R3, R66, c[0x0][0x180], RZ ;  /* 0x0000600042037a24 */ /* 0x002fe200078e02ff */
[----:B------:R-:W-:-:S04]  /*1280*/  SHF.R.S32.HI R52, RZ, 0x1f, R70 ;  /* 0x0000001fff347819 */ /* 0x000fc80000011446 */
[----:B------:R-:W-:-:S04]  /*1290*/  IADD3 R53, P1, R70, R3, RZ ;  /* 0x0000000346357210 */ /* 0x000fc80007f3e0ff */
[----:B------:R-:W-:Y:S01]  /*12a0*/  LEA.HI.X.SX32 R54, R3, R52, 0x1, P1 ;  /* 0x0000003403367211 */ /* 0x000fe200008f0eff */
[----:B------:R-:W-:Y:S01]  /*12b0*/  IMAD R3, R64, 0x40, R77 ;  /* 0x0000004040037824 */ /* 0x000fe200078e024d */
[----:B------:R-:W-:-:S03]  /*12c0*/  LEA R52, P1, R53, c[0x0][0x160], 0x1 ;  /* 0x0000580035347a11 */ /* 0x000fc600078208ff */
[----:B------:R-:W-:Y:S01]  /*12d0*/  IMAD R3, R3, 0x2, R2 ;  /* 0x0000000203037824 */ /* 0x000fe200078e0202 */
[----:B------:R-:W-:-:S05]  /*12e0*/  LEA.HI.X R53, R53, c[0x0][0x164], R54, 0x1, P1 ;  /* 0x0000590035357a11 */ /* 0x000fca00008f0c36 */
[----:B------:R1:W-:Y:S04]  /*12f0*/  LDGSTS.E.128 [R3+0x80], [R52.64] ;  /* 0x0008000034037fae */ /* 0x0003e8000b921c46 */
.L_x_12:
[----:B-1----:R-:W-:Y:S05]  /*1300*/  BSYNC B2 ;  /* 0x0000000000027941 */ /* 0x002fea0003800000 */
.L_x_11:
[----:B------:R-:W-:Y:S01]  /*1310*/  IMAD.MOV.U32 R3, RZ, RZ, R62 ;  /* 0x000000ffff037224 */ /* 0x000fe200078e003e */
[----:B------:R-:W-:Y:S05]  /*1320*/  @!P0 BRA `(.L_x_13) ;  /* 0xfffff9f000008947 */ /* 0x000fea000383ffff */
.L_x_10:
[----:B------:R-:W-:Y:S05]  /*1330*/  BSYNC B1 ;  /* 0x0000000000017941 */ /* 0x000fea0003800000 */
.L_x_9:
[----:B------:R-:W-:Y:S01]  /*1340*/  ISETP.GT.AND P0, PT, R163, 0x3ff, PT ;  /* 0x000003ffa300780c */ /* 0x000fe20003f04270 */
[----:B------:R-:W-:-:S12]  /*1350*/  BSSY B2, `(.L_x_14) ;  /* 0x00000ac000027945 */ /* 0x000fd80003800000 */
[----:B------:R-:W-:Y:S05]  /*1360*/  @P0 BRA `(.L_x_15) ;  /* 0x00000aa000000947 */ /* 0x000fea0003800000 */
[----:B------:R-:W-:Y:S01]  /*1370*/  ISETP.NE.AND P0, PT, R144, RZ, PT ;  /* 0x000000ff9000720c */ /* 0x000fe20003f05270 */
[----:B------:R-:W-:Y:S01]  /*1380*/  IMAD.SHL.U32 R2, R0, 0x4000, RZ ;  /* 0x0000400000027824 */ /* 0x000fe200078e00ff */
[----:B------:R-:W-:Y:S01]  /*1390*/  BSSY B1, `(.L_x_16) ;  /* 0x0000044000017945 */ /* 0x000fe20003800000 */
[----:B------:R-:W-:-:S03]  /*13a0*/  IMAD.MOV.U32 R3, RZ, RZ, R163 ;  /* 0x000000ffff037224 */ /* 0x000fc600078e00a3 */
[----:B------:R-:W-:-:S07]  /*13b0*/  LOP3.LUT R2, R2, 0x4000, RZ, 0xc0, !PT ;  /* 0x0000400002027812 */ /* 0x000fce00078ec0ff */
[----:B------:R-:W-:Y:S05]  /*13c0*/  @!P0 BRA `(.L_x_17) ;  /* 0x0000040000008947 */ /* 0x000fea0003800000 */
[----:B------:R-:W-:Y:S01]  /*13d0*/  IMAD.IADD R3, R143, 0x1, R146 ;  /* 0x000000018f037824 */ /* 0x000fe200078e0292 */
[----:B------:R-:W-:Y:S01]  /*13e0*/  BSSY B3, `(.L_x_18) ;  /* 0x0000012000037945 */ /* 0x000fe20003800000 */
[----:B-1----:R-:W-:Y:S01]  /*13f0*/  IMAD R52, R0, 0x40, R152 ;  /* 0x0000004000347824 */ /* 0x002fe200078e0298 */
[----:B------:R-:W-:Y:S02]  /*1400*/  ISETP.NE.AND P1, PT, R144, 0x1, PT ;  /* 0x000000019000780c */ /* 0x000fe40003f25270 */
[----:B------:R-:W-:-:S04]  /*1410*/  ISETP.GE.AND P0, PT, R3, c[0x0][0x17c], PT ;  /* 0x00005f0003007a0c */ /* 0x000fc80003f06270 */
[----:B------:R-:W-:-:S13]  /*1420*/  ISETP.GE.OR P0, PT, R52, c[0x0][0x180], P0 ;  /* 0x0000600034007a0c */ /* 0x000fda0000706670 */
[----:B------:R-:W-:Y:S05]  /*1430*/  @P0 BRA `(.L_x_19) ;  /* 0x000000c000000947 */ /* 0x000fea0003800000 */
[----:B------:R-:W-:Y:S01]  /*1440*/  IMAD R52, R52, c[0x0][0x17c], RZ ;  /* 0x00005f0034347a24 */ /* 0x000fe200078e02ff */
[----:B------:R-:W-:-:S04]  /*1450*/  SHF.R.S32.HI R53, RZ, 0x1f, R3 ;  /* 0x0000001fff357819 */ /* 0x000fc80000011403 */
[----:B------:R-:W-:Y:S01]  /*1460*/  IADD3 R54, P0, R3, R52, RZ ;  /* 0x0000003403367210 */ /* 0x000fe20007f1e0ff */
[----:B------:R-:W-:-:S03]  /*1470*/  IMAD R3, R152, 0x80, R146 ;  /* 0x0000008098037824 */ /* 0x000fc600078e0292 */
[----:B------:R-:W-:Y:S01]  /*1480*/  LEA.HI.X.SX32 R53, R52, R53, 0x1, P0 ;  /* 0x0000003534357211 */ /* 0x000fe200000f0eff */
[----:B------:R-:W-:Y:S01]  /*1490*/  IMAD R3, R3, 0x2, R2 ;  /* 0x0000000203037824 */ /* 0x000fe200078e0202 */
[----:B------:R-:W-:-:S04]  /*14a0*/  LEA R52, P0, R54, c[0x0][0x168], 0x1 ;  /* 0x00005a0036347a11 */ /* 0x000fc800078008ff */
[----:B------:R-:W-:-:S05]  /*14b0*/  LEA.HI.X R53, R54, c[0x0][0x16c], R53, 0x1, P0 ;  /* 0x00005b0036357a11 */ /* 0x000fca00000f0c35 */
[----:B------:R-:W-:Y:S01]  /*14c0*/  @!PT LDS RZ, [RZ] ;  /* 0x00000000fffff984 */ /* 0x000fe20000000800 */
[----:B------:R-:W-:Y:S01]  /*14d0*/  @!PT LDS RZ, [RZ] ;  /* 0x00000000fffff984 */ /* 0x000fe20000000800 */
[----:B------:R-:W-:Y:S01]  /*14e0*/  @!PT LDS RZ, [RZ] ;  /* 0x00000000fffff984 */ /* 0x000fe20000000800 */
[----:B------:R1:W-:Y:S04]  /*14f0*/  LDGSTS.E.128 [R3+0x10080], [R52.64] ;  /* 0x1008000034037fae */ /* 0x0003e8000b921c46 */
.L_x_19:
[----:B------:R-:W-:Y:S05]  /*1500*/  BSYNC B3 ;  /* 0x0000000000037941 */ /* 0x000fea0003800000 */
.L_x_18:
[----:B-1----:R-:W-:Y:S01]  /*1510*/  IADD3 R3, R163, 0x20, RZ ;  /* 0x00000020a3037810 */ /* 0x002fe20007ffe0ff */
[----:B------:R-:W-:Y:S05]  /*1520*/  @!P1 BRA `(.L_x_17) ;  /* 0x000002a000009947 */ /* 0x000fea0003800000 */
[----:B------:R-:W-:Y:S01]  /*1530*/  IMAD.IADD R3, R143, 0x1, R149 ;  /* 0x000000018f037824 */ /* 0x000fe200078e0295 */
[----:B------:R-:W-:Y:S01]  /*1540*/  BSSY B3, `(.L_x_20) ;  /* 0x0000012000037945 */ /* 0x000fe20003800000 */
[----:B------:R-:W-:Y:S01]  /*1550*/  IMAD R52, R0, 0x40, R150 ;  /* 0x0000004000347824 */ /* 0x000fe200078e0296 */
        /* <DEDUP_REMOVED lines=16> */
.L_x_21:
[----:B------:R-:W-:Y:S05]  /*1660*/  BSYNC B3 ;  /* 0x0000000000037941 */ /* 0x000fea0003800000 */
.L_x_20:
[----:B-1----:R-:W-:Y:S01]  /*1670*/  IADD3 R3, R163, 0x40, RZ ;  /* 0x00000040a3037810 */ /* 0x002fe20007ffe0ff */
[----:B------:R-:W-:Y:S05]  /*1680*/  @!P1 BRA `(.L_x_17) ;  /* 0x0000014000009947 */ /* 0x000fea0003800000 */
[----:B------:R-:W-:Y:S01]  /*1690*/  IMAD.IADD R52, R143, 0x1, R147 ;  /* 0x000000018f347824 */ /* 0x000fe200078e0293 */
[----:B------:R-:W-:Y:S01]  /*16a0*/  IADD3 R60, R163, 0x60, RZ ;  /* 0x00000060a33c7810 */ /* 0x000fe20007ffe0ff */
[----:B------:R-:W-:-:S03]  /*16b0*/  IMAD R53, R0, 0x40, R148 ;  /* 0x0000004000357824 */ /* 0x000fc600078e0294 */
        /* <DEDUP_REMOVED lines=17> */
.L_x_17:
[----:B------:R-:W-:Y:S05]  /*17d0*/  BSYNC B1 ;  /* 0x0000000000017941 */ /* 0x000fea0003800000 */
.L_x_16:
[----:B------:R-:W-:-:S13]  /*17e0*/  ISETP.GE.U32.AND P0, PT, R164, 0x60, PT ;  /* 0x00000060a400780c */ /* 0x000fda0003f06070 */
[----:B------:R-:W-:Y:S05]  /*17f0*/  @!P0 BRA `(.L_x_15) ;  /* 0x0000061000008947 */ /* 0x000fea0003800000 */
.L_x_24:
        /* <DEDUP_REMOVED lines=16> */
[----:B------:R-:W-:-:S02]  /*1900*/  SHF.R.S32.HI R52, RZ, 0x1f, R3 ;  /* 0x0000001fff347819 */ /* 0x000fc40000011403 */
[----:B------:R-:W-:Y:S01]  /*1910*/  LOP3.LUT R61, R61, 0xffffff80, RZ, 0xc0, !PT ;  /* 0xffffff803d3d7812 */ /* 0x000fe200078ec0ff */
[----:B------:R-:W-:Y:S01]  /*1920*/  IMAD.IADD R67, R143, 0x1, R64 ;  /* 0x000000018f437824 */ /* 0x000fe200078e0240 */
[----:B------:R-:W-:Y:S02]  /*1930*/  SHF.R.S32.HI R63, RZ, 0x1f, R60 ;  /* 0x0000001fff3f7819 */ /* 0x000fe4000001143c */
[----:B------:R-:W-:Y:S01]  /*1940*/  LOP3.LUT R65, R65, 0xffffff80, RZ, 0xc0, !PT ;  /* 0xffffff8041417812 */ /* 0x000fe200078ec0ff */
[----:B------:R-:W-:Y:S01]  /*1950*/  IMAD.IADD R66, R54, 0x1, -R61 ;  /* 0x0000000136427824 */ /* 0x000fe200078e0a3d */
[----:B------:R-:W-:Y:S02]  /*1960*/  LEA.HI R52, R52, R3, RZ, 0x4 ;  /* 0x0000000334347211 */ /* 0x000fe400078f20ff */
[----:B------:R-:W-:Y:S01]  /*1970*/  LEA.HI R63, R63, R60, RZ, 0x4 ;  /* 0x0000003c3f3f7211 */ /* 0x000fe200078f20ff */
[----:B------:R-:W-:Y:S01]  /*1980*/  IMAD.IADD R72, R62, 0x1, -R65 ;  /* 0x000000013e487824 */ /* 0x000fe200078e0a41 */
[----:B------:R-:W-:Y:S01]  /*1990*/  SHF.R.S32.HI R65, RZ, 0x4, R52 ;  /* 0x00000004ff417819 */ /* 0x000fe20000011434 */
[C---:B------:R-:W-:Y:S01]  /*19a0*/  IMAD.IADD R71, R143.reuse, 0x1, R66 ;  /* 0x000000018f477824 */ /* 0x040fe200078e0242 */
[----:B------:R-:W-:Y:S01]  /*19b0*/  SHF.R.S32.HI R55, RZ, 0x4, R55 ;  /* 0x00000004ff377819 */ /* 0x000fe20000011437 */
[----:B------:R-:W-:Y:S01]  /*19c0*/  IMAD.IADD R76, R143, 0x1, R72 ;  /* 0x000000018f4c7824 */ /* 0x000fe200078e0248 */
[----:B------:R-:W-:Y:S01]  /*19d0*/  SHF.R.S32.HI R73, RZ, 0x4, R63 ;  /* 0x00000004ff497819 */ /* 0x000fe2000001143f */
[C---:B------:R-:W-:Y:S01]  /*19e0*/  IMAD R54, R0.reuse, 0x40, R65 ;  /* 0x0000004000367824 */ /* 0x040fe200078e0241 */
[----:B------:R-:W-:Y:S01]  /*19f0*/  IADD3 R53, R3, 0x60, RZ ;  /* 0x0000006003357810 */ /* 0x000fe20007ffe0ff */
[C---:B------:R-:W-:Y:S01]  /*1a00*/  IMAD R70, R0.reuse, 0x40, R55 ;  /* 0x0000004000467824 */ /* 0x040fe200078e0237 */
[----:B------:R-:W-:Y:S01]  /*1a10*/  ISETP.GE.AND P1, PT, R67, c[0x0][0x17c], PT ;  /* 0x00005f0043007a0c */ /* 0x000fe20003f26270 */
[----:B------:R-:W-:Y:S01]  /*1a20*/  IMAD R74, R0, 0x40, R73 ;  /* 0x00000040004a7824 */ /* 0x000fe200078e0249 */
[----:B------:R-:W-:Y:S01]  /*1a30*/  ISETP.GE.AND P0, PT, R71, c[0x0][0x17c], PT ;  /* 0x00005f0047007a0c */ /* 0x000fe20003f06270 */
[----:B------:R-:W-:Y:S01]  /*1a40*/  IMAD.SHL.U32 R60, R53, 0x8, RZ ;  /* 0x00000008353c7824 */ /* 0x000fe200078e00ff */
[----:B------:R-:W-:-:S02]  /*1a50*/  ISETP.GE.AND P2, PT, R76, c[0x0][0x17c], PT ;  /* 0x00005f004c007a0c */ /* 0x000fc40003f46270 */
[----:B------:R-:W-:Y:S02]  /*1a60*/  ISETP.GE.OR P1, PT, R54, c[0x0][0x180], P1 ;  /* 0x0000600036007a0c */ /* 0x000fe40000f26670 */
[----:B------:R-:W-:Y:S02]  /*1a70*/  ISETP.GE.OR P0, PT, R70, c[0x0][0x180], P0 ;  /* 0x0000600046007a0c */ /* 0x000fe40000706670 */
[----:B------:R-:W-:Y:S02]  /*1a80*/  ISETP.GE.OR P2, PT, R74, c[0x0][0x180], P2 ;  /* 0x000060004a007a0c */ /* 0x000fe40001746670 */
[----:B------:R-:W-:Y:S02]  /*1a90*/  SHF.R.S32.HI R61, RZ, 0x1f, R60 ;  /* 0x0000001fff3d7819 */ /* 0x000fe4000001143c */
[----:B------:R-:W-:Y:S02]  /*1aa0*/  SHF.R.S32.HI R52, RZ, 0x1f, R53 ;  /* 0x0000001fff347819 */ /* 0x000fe40000011435 */
[----:B------:R-:W-:-:S02]  /*1ab0*/  LEA.HI R61, R61, R60, RZ, 0x7 ;  /* 0x0000003c3d3d7211 */ /* 0x000fc400078f38ff */
[----:B------:R-:W-:Y:S01]  /*1ac0*/  LEA.HI R62, R52, R53, RZ, 0x4 ;  /* 0x00000035343e7211 */ /* 0x000fe200078f20ff */
[----:B------:R-:W-:Y:S01]  /*1ad0*/  @!P1 IMAD R52, R54, c[0x0][0x17c], RZ ;  /* 0x00005f0036349a24 */ /* 0x000fe200078e02ff */
[----:B------:R-:W-:Y:S01]  /*1ae0*/  LOP3.LUT R61, R61, 0xffffff80, RZ, 0xc0, !PT ;  /* 0xffffff803d3d7812 */ /* 0x000fe200078ec0ff */
[----:B------:R-:W-:Y:S02]  /*1af0*/  @!P0 IMAD R63, R55, 0x80, R66 ;  /* 0x00000080373f8824 */ /* 0x000fe400078e0242 */
[----:B------:R-:W-:Y:S02]  /*1b00*/  @!P0 IMAD R54, R70, c[0x0][0x17c], RZ ;  /* 0x00005f0046368a24 */ /* 0x000fe400078e02ff */
[----:B------:R-:W-:Y:S02]  /*1b10*/  @!P2 IMAD R55, R74, c[0x0][0x17c], RZ ;  /* 0x00005f004a37aa24 */ /* 0x000fe400078e02ff */
[----:B------:R-:W-:Y:S01]  /*1b20*/  @!P1 IMAD R53, R65, 0x80, R64 ;  /* 0x0000008041359824 */ /* 0x000fe200078e0240 */
[----:B------:R-:W-:Y:S01]  /*1b30*/  @!P0 IADD3 R70, P4, R71, R54, RZ ;  /* 0x0000003647468210 */ /* 0x000fe20007f9e0ff */
[----:B------:R-:W-:Y:S01]  /*1b40*/  IMAD.IADD R78, R60, 0x1, -R61 ;  /* 0x000000013c4e7824 */ /* 0x000fe200078e0a3d */
[----:B------:R-:W-:Y:S01]  /*1b50*/  @!P1 SHF.R.S32.HI R61, RZ, 0x1f, R67 ;  /* 0x0000001fff3d9819 */ /* 0x000fe20000011443 */
[----:B------:R-:W-:Y:S01]  /*1b60*/  @!P2 IMAD R65, R73, 0x80, R72 ;  /* 0x000000804941a824 */ /* 0x000fe200078e0248 */
[----:B------:R-:W-:Y:S01]  /*1b70*/  @!P1 IADD3 R72, P3, R67, R52, RZ ;  /* 0x0000003443489210 */ /* 0x000fe20007f7e0ff */
[--C-:B------:R-:W-:Y:S01]  /*1b80*/  @!P0 IMAD R63, R63, 0x2, R2.reuse ;  /* 0x000000023f3f8824 */ /* 0x100fe200078e0202 */
[----:B------:R-:W-:Y:S01]  /*1b90*/  @!P0 SHF.R.S32.HI R67, RZ, 0x1f, R71 ;  /* 0x0000001fff438819 */ /* 0x000fe20000011447 */
[----:B------:R-:W-:Y:S01]  /*1ba0*/  @!P2 IMAD R65, R65, 0x2, R2 ;  /* 0x000000024141a824 */ /* 0x000fe200078e0202 */
[----:B------:R-:W-:-:S02]  /*1bb0*/  @!P2 SHF.R.S32.HI R64, RZ, 0x1f, R76 ;  /* 0x0000001fff40a819 */ /* 0x000fc4000001144c */
[----:B------:R-:W-:Y:S02]  /*1bc0*/  @!P2 IADD3 R66, P5, R76, R55, RZ ;  /* 0x000000374c42a210 */ /* 0x000fe40007fbe0ff */
[----:B------:R-:W-:Y:S02]  /*1bd0*/  @!P1 LEA.HI.X.SX32 R61, R52, R61, 0x1, P3 ;  /* 0x0000003d343d9211 */ /* 0x000fe400018f0eff */
[----:B------:R-:W-:Y:S01]  /*1be0*/  @!P0 LEA.HI.X.SX32 R71, R54, R67, 0x1, P4 ;  /* 0x0000004336478211 */ /* 0x000fe200020f0eff */
[----:B------:R-:W-:Y:S01]  /*1bf0*/  @!P1 IMAD R67, R53, 0x2, R2 ;  /* 0x0000000235439824 */ /* 0x000fe200078e0202 */
[----:B------:R-:W-:Y:S02]  /*1c00*/  @!P1 LEA R60, P3, R72, c[0x0][0x168], 0x1 ;  /* 0x00005a00483c9a11 */ /* 0x000fe400078608ff */
[----:B------:R-:W-:Y:S02]  /*1c10*/  @!P2 LEA.HI.X.SX32 R55, R55, R64, 0x1, P5 ;  /* 0x000000403737a211 */ /* 0x000fe400028f0eff */
[----:B------:R-:W-:-:S02]  /*1c20*/  @!P0 LEA R52, P4, R70, c[0x0][0x168], 0x1 ;  /* 0x00005a0046348a11 */ /* 0x000fc400078808ff */
[----:B------:R-:W-:Y:S02]  /*1c30*/  @!P2 LEA R54, P5, R66, c[0x0][0x168], 0x1 ;  /* 0x00005a004236aa11 */ /* 0x000fe400078a08ff */
[----:B------:R-:W-:Y:S02]  /*1c40*/  @!P1 LEA.HI.X R61, R72, c[0x0][0x16c], R61, 0x1, P3 ;  /* 0x00005b00483d9a11 */ /* 0x000fe400018f0c3d */
[----:B------:R-:W-:Y:S02]  /*1c50*/  @!P0 LEA.HI.X R53, R70, c[0x0][0x16c], R71, 0x1, P4 ;  /* 0x00005b0046358a11 */ /* 0x000fe400020f0c47 */
[----:B------:R-:W-:Y:S01]  /*1c60*/  @!P2 LEA.HI.X R55, R66, c[0x0][0x16c], R55, 0x1, P5 ;  /* 0x00005b004237aa11 */ /* 0x000fe200028f0c37 */
[----:B------:R-:W-:Y:S01]  /*1c70*/  IMAD.IADD R66, R143, 0x1, R78 ;  /* 0x000000018f427824 */ /* 0x000fe200078e024e */
[----:B------:R-:W-:Y:S01]  /*1c80*/  SHF.R.S32.HI R71, RZ, 0x4, R62 ;  /* 0x00000004ff477819 */ /* 0x000fe2000001143e */
[----:B------:R-:W-:Y:S01]  /*1c90*/  @!PT LDS RZ, [RZ] ;  /* 0x00000000fffff984 */ /* 0x000fe20000000800 */
[----:B------:R-:W-:Y:S01]  /*1ca0*/  @!PT LDS RZ, [RZ] ;  /* 0x00000000fffff984 */ /* 0x000fe20000000800 */
[----:B------:R-:W-:Y:S01]  /*1cb0*/  @!PT LDS RZ, [RZ] ;  /* 0x00000000fffff984 */ /* 0x000fe20000000800 */
[----:B------:R1:W-:Y:S01]  /*1cc0*/  @!P1 LDGSTS.E.128 [R67+0x10080], [R60.64] ;  /* 0x100800003c439fae */ /* 0x0003e2000b921c46 */
[----:B------:R-:W-:-:S02]  /*1cd0*/  IADD3 R62, R3, 0x80, RZ ;  /* 0x00000080033e7810 */ /* 0x000fc40007ffe0ff */
[----:B------:R-:W-:Y:S01]  /*1ce0*/  ISETP.GE.AND P1, PT, R66, c[0x0][0x17c], PT ;  /* 0x00005f0042007a0c */ /* 0x000fe20003f26270 */
[----:B------:R1:W-:Y:S01]  /*1cf0*/  @!P0 LDGSTS.E.128 [R63+0x10080], [R52.64] ;  /* 0x10080000343f8fae */ /* 0x0003e2000b921c46 */
[----:B------:R-:W-:Y:S01]  /*1d00*/  IMAD R64, R0, 0x40, R71 ;  /* 0x0000004000407824 */ /* 0x000fe200078e0247 */
[----:B------:R-:W-:Y:S02]  /*1d10*/  ISETP.GE.AND P0, PT, R3, 0x380, PT ;  /* 0x000003800300780c */ /* 0x000fe40003f06270 */
[----:B------:R1:W-:Y:S02]  /*1d20*/  @!P2 LDGSTS.E.128 [R65+0x10080], [R54.64] ;  /* 0x100800003641afae */ /* 0x0003e4000b921c46 */
[----:B------:R-:W-:-:S13]  /*1d30*/  ISETP.GE.OR P1, PT, R64, c[0x0][0x180], P1 ;  /* 0x0000600040007a0c */ /* 0x000fda0000f26670 */
        /* <DEDUP_REMOVED lines=10> */
.L_x_23:
[----:B-1----:R-:W-:Y:S05]  /*1de0*/  BSYNC B1 ;  /* 0x0000000000017941 */ /* 0x002fea0003800000 */
.L_x_22:
[----:B------:R-:W-:Y:S01]  /*1df0*/  IMAD.MOV.U32 R3, RZ, RZ, R62 ;  /* 0x000000ffff037224 */ /* 0x000fe200078e003e */
[----:B------:R-:W-:Y:S05]  /*1e00*/  @!P0 BRA `(.L_x_24) ;  /* 0xfffff9f000008947 */ /* 0x000fea000383ffff */
.L_x_15:
[----:B------:R-:W-:Y:S05]  /*1e10*/  BSYNC B2 ;  /* 0x0000000000027941 */ /* 0x000fea0003800000 */
.L_x_14:
[----:B------:R-:W0:Y:S01]  /*1e20*/  LDGDEPBAR ;  /* 0x00000000000079af */ /* 0x000e220000000000 */
[----:B------:R-:W-:-:S04]  /*1e30*/  DEPBAR.LE SB0, 0x0 ;  /* 0x000080000000791a */ /* 0x000fc80000000000 */
.L_x_2:
[----:B------:R-:W-:Y:S05]  /*1e40*/  BSYNC B0 ;  /* 0x0000000000007941 */ /* 0x000fea0003800000 */
.L_x_1:
[----:B------:R-:W-:Y:S01]  /*1e50*/  BAR.SYNC.DEFER_BLOCKING 0x0 ;  /* 0x0000000000007b1d */ /* 0x000fe20000010000 */
[----:B------:R-:W-:-:S13]  /*1e60*/  ISETP.GE.AND P0, PT, R163, 0x20, PT ;  /* 0x00000020a300780c */ /* 0x000fda0003f06270 */
[----:B------:R-:W-:Y:S05]  /*1e70*/  @!P0 BRA `(.L_x_25) ;  /* 0x0000128000008947 */ /* 0x000fea0003800000 */
[----:B-1----:R-:W1:Y:S01]  /*1e80*/  S2R R52, SR_LANEID ;  /* 0x0000000000347919 */ /* 0x002e620000000000 */
[----:B------:R-:W-:Y:S01]  /*1e90*/  IMAD.SHL.U32 R53, R0, 0x8000, RZ ;  /* 0x0000800000357824 */ /* 0x000fe200078e00ff */
[----:B------:R-:W-:Y:S04]  /*1ea0*/  WARPSYNC 0xffffffff ;  /* 0xffffffff00007948 */ /* 0x000fe80003800000 */
[----:B------:R-:W-:-:S05]  /*1eb0*/  LOP3.LUT R53, R53, 0x8000, RZ, 0xc0, !PT ;  /* 0x0000800035357812 */ /* 0x000fca00078ec0ff */
[----:B------:R-:W-:-:S05]  /*1ec0*/  IMAD R136, R158, 0x1000, R53 ;  /* 0x000010009e887824 */ /* 0x000fca00078e0235 */
[----:B------:R-:W-:Y:S02]  /*1ed0*/  IADD3 R76, R136, 0x880, RZ ;  /* 0x00000880884c7810 */ /* 0x000fe40007ffe0ff */
[----:B-1----:R-:W-:Y:S02]  /*1ee0*/  SHF.R.U32.HI R2, RZ, 0x3, R52 ;  /* 0x00000003ff027819 */ /* 0x002fe40000011634 */
[----:B------:R-:W-:-:S03]  /*1ef0*/  LOP3.LUT R3, R52, 0x7, RZ, 0xc0, !PT ;  /* 0x0000000734037812 */ /* 0x000fc600078ec0ff */
[----:B------:R-:W-:Y:S01]  /*1f00*/  IMAD.SHL.U32 R54, R2, 0x8, RZ ;  /* 0x0000000802367824 */ /* 0x000fe200078e00ff */
[----:B------:R-:W-:-:S04]  /*1f10*/  SHF.R.U32.HI R2, RZ, 0x4, R52 ;  /* 0x00000004ff027819 */ /* 0x000fc80000011634 */
[----:B------:R-:W-:Y:S01]  /*1f20*/  LOP3.LUT R52, R54, 0x8, R3, 0xe2, !PT ;  /* 0x0000000836347812 */ /* 0x000fe200078ee203 */
[----:B------:R-:W-:Y:S02]  /*1f30*/  IMAD.SHL.U32 R54, R0, 0x4000, RZ ;  /* 0x0000400000367824 */ /* 0x000fe400078e00ff */
[----:B------:R-:W-:-:S03]  /*1f40*/  IMAD.SHL.U32 R3, R2, 0x8, RZ ;  /* 0x0000000802037824 */ /* 0x000fc600078e00ff */
[----:B------:R-:W-:Y:S01]  /*1f50*/  LOP3.LUT R2, R54, 0x4000, RZ, 0xc0, !PT ;  /* 0x0000400036027812 */ /* 0x000fe200078ec0ff */
[--C-:B------:R-:W-:Y:S01]  /*1f60*/  IMAD R137, R52, 0x40, R3.reuse ;  /* 0x0000004034897824 */ /* 0x100fe200078e0203 */
[----:B------:R-:W-:Y:S01]  /*1f70*/  IADD3 R54, R136, 0x80, RZ ;  /* 0x0000008088367810 */ /* 0x000fe20007ffe0ff */
[----:B------:R-:W-:Y:S01]  /*1f80*/  IMAD R3, R52, 0x80, R3 ;  /* 0x0000008034037824 */ /* 0x000fe200078e0203 */
[C---:B------:R-:W-:Y:S01]  /*1f90*/  IADD3 R64, R2.reuse, 0x100a0, RZ ;  /* 0x000100a002407810 */ /* 0x040fe20007ffe0ff */
[C---:B------:R-:W-:Y:S01]  /*1fa0*/  IMAD.U32 R88, R137.reuse, 0x2, R76 ;  /* 0x0000000289587824 */ /* 0x040fe200078e004c */
[C---:B------:R-:W-:Y:S01]  /*1fb0*/  IADD3 R66, R2.reuse, 0x100c0, RZ ;  /* 0x000100c002427810 */ /* 0x040fe20007ffe0ff */
[----:B------:R-:W-:Y:S01]  /*1fc0*/  IMAD.U32 R60, R137, 0x2, R54 ;  /* 0x00000002893c7824 */ /* 0x000fe200078e0036 */
[C---:B------:R-:W-:Y:S01]  /*1fd0*/  IADD3 R52, R2.reuse, 0x10080, RZ ;  /* 0x0001008002347810 */ /* 0x040fe20007ffe0ff */
[C---:B------:R-:W-:Y:S01]  /*1fe0*/  IMAD.U32 R94, R3.reuse, 0x2, R64 ;  /* 0x00000002035e7824 */ /* 0x040fe200078e0040 */
[C---:B------:R-:W-:Y:S01]  /*1ff0*/  IADD3 R64, R2.reuse, 0x100e0, RZ ;  /* 0x000100e002407810 */ /* 0x040fe20007ffe0ff */
[C---:B------:R-:W-:Y:S01]  /*2000*/  IMAD.U32 R117, R3.reuse, 0x2, R66 ;  /* 0x0000000203757824 */ /* 0x040fe200078e0042 */
[C---:B------:R-:W-:Y:S01]  /*2010*/  IADD3 R114, R2.reuse, 0x10100, RZ ;  /* 0x0001010002727810 */ /* 0x040fe20007ffe0ff */
[----:B------:R-:W-:Y:S01]  /*2020*/  LDSM.16.M88.4 R60, [R60] ;  /* 0x000000003c3c783b */ /* 0x000fe20000000200 */
[C---:B------:R-:W-:Y:S01]  /*2030*/  IMAD.U32 R84, R3.reuse, 0x2, R52 ;  /* 0x0000000203547824 */ /* 0x040fe200078e0034 */
[C---:B------:R-:W-:Y:S01]  /*2040*/  IADD3 R72, R2.reuse, 0x10160, RZ ;  /* 0x0001016002487810 */ /* 0x040fe20007ffe0ff */
[C---:B------:R-:W-:Y:S01]  /*2050*/  IMAD.U32 R115, R3.reuse, 0x2, R64 ;  /* 0x0000000203737824 */ /* 0x040fe200078e0040 */
[----:B------:R-:W1:Y:S01]  /*2060*/  LDSM.16.MT88.4 R96, [R117] ;  /* 0x000000007560783b */ /* 0x000e620000004200 */
[C---:B------:R-:W-:Y:S01]  /*2070*/  IMAD.U32 R114, R3.reuse, 0x2, R114 ;  /* 0x0000000203727824 */ /* 0x040fe200078e0072 */
[C---:B------:R-:W-:Y:S01]  /*2080*/  IADD3 R112, R2.reuse, 0x10140, RZ ;  /* 0x0001014002707810 */ /* 0x040fe20007ffe0ff */
[----:B------:R-:W-:Y:S01]  /*2090*/  IMAD.U32 R113, R3, 0x2, R72 ;  /* 0x0000000203717824 */ /* 0x000fe200078e0048 */
[----:B------:R-:W2:Y:S01]  /*20a0*/  LDSM.16.MT88.4 R64, [R115] ;  /* 0x000000007340783b */ /* 0x000ea20000004200 */
[----:B------:R-:W-:-:S02]  /*20b0*/  IADD3 R116, R2, 0x10120, RZ ;  /* 0x0001012002747810 */ /* 0x000fc40007ffe0ff */
[C---:B------:R-:W-:Y:S01]  /*20c0*/  IMAD.U32 R112, R3.reuse, 0x2, R112 ;  /* 0x0000000203707824 */ /* 0x040fe200078e0070 */
[----:B------:R-:W3:Y:S01]  /*20d0*/  LDSM.16.MT88.4 R100, [R94] ;  /* 0x000000005e64783b */ /* 0x000ee20000004200 */
[C---:B------:R-:W-:Y:S01]  /*20e0*/  IADD3 R140, R2.reuse, 0x12120, RZ ;  /* 0x00012120028c7810 */ /* 0x040fe20007ffe0ff */
[C---:B------:R-:W-:Y:S01]  /*20f0*/  IMAD.U32 R116, R3.reuse, 0x2, R116 ;  /* 0x0000000203747824 */ /* 0x040fe200078e0074 */
[C---:B------:R-:W-:Y:S01]  /*2100*/  IADD3 R138, R2.reuse, 0x12100, RZ ;  /* 0x00012100028a7810 */ /* 0x040fe20007ffe0ff */
[----:B------:R-:W4:Y:S01]  /*2110*/  LDSM.16.MT88.4 R52, [R84] ;  /* 0x000000005434783b */ /* 0x000f220000004200 */
[----:B------:R-:W-:Y:S01]  /*2120*/  IADD3 R142, R2, 0x12160, RZ ;  /* 0x00012160028e7810 */ /* 0x000fe20007ffe0ff */
[C---:B------:R-:W-:Y:S02]  /*2130*/  IMAD.U32 R140, R3.reuse, 0x2, R140 ;  /* 0x00000002038c7824 */ /* 0x040fe400078e008c */
[----:B------:R-:W-:Y:S01]  /*2140*/  LDSM.16.M88.4 R88, [R88] ;  /* 0x000000005858783b */ /* 0x000fe20000000200 */
[----:B------:R-:W-:-:S02]  /*2150*/  IMAD.U32 R138, R3, 0x2, R138 ;  /* 0x00000002038a7824 */ /* 0x000fc400078e008a */
[----:B------:R-:W-:Y:S01]  /*2160*/  IMAD.U32 R142, R3, 0x2, R142 ;  /* 0x00000002038e7824 */ /* 0x000fe200078e008e */
[----:B------:R-:W-:Y:S04]  /*2170*/  LDSM.16.MT88.4 R84, [R84] ;  /* 0x000000005454783b */ /* 0x000fe80000004200 */
[----:B------:R-:W-:Y:S04]  /*2180*/  LDSM.16.MT88.4 R76, [R112] ;  /* 0x00000000704c783b */ /* 0x000fe80000004200 */
[----:B------:R-:W-:Y:S01]  /*2190*/  LDSM.16.MT88.4 R72, [R116] ;  /* 0x000000007448783b */ /* 0x000fe20000004200 */
[C---:B-1----:R-:W-:Y:S08]  /*21a0*/  HMMA.16816.F16 R110, R60.reuse, R96, R56 ;  /* 0x000000603c6e723c */ /* 0x042ff00000000838 */
[C---:B------:R-:W-:Y:S01]  /*21b0*/  HMMA.16816.F16 R108, R60.reuse, R98, R108 ;  /* 0x000000623c6c723c */ /* 0x040fe2000000086c */
[----:B------:R-:W1:Y:S07]  /*21c0*/  LDSM.16.MT88.4 R96, [R115] ;  /* 0x000000007360783b */ /* 0x000e6e0000004200 */
[C---:B--2---:R-:W-:Y:S08]  /*21d0*/  HMMA.16816.F16 R128, R60.reuse, R64, R106 ;  /* 0x000000403c80723c */ /* 0x044ff0000000086a */
[C---:B------:R-:W-:Y:S01]  /*21e0*/  HMMA.16816.F16 R130, R60.reuse, R66, R104 ;  /* 0x000000423c82723c */ /* 0x040fe20000000868 */
[----:B------:R-:W2:Y:S07]  /*21f0*/  LDSM.16.MT88.4 R64, [R114] ;  /* 0x000000007240783b */ /* 0x000eae0000004200 */
[C---:B---3--:R-:W-:Y:S01]  /*2200*/  HMMA.16816.F16 R100, R60.reuse, R100, R92 ;  /* 0x000000643c64723c */ /* 0x048fe2000000085c */
[----:B------:R-:W3:Y:S07]  /*2210*/  LDSM.16.MT88.4 R92, [R94] ;  /* 0x000000005e5c783b */ /* 0x000eee0000004200 */
[C---:B------:R-:W-:Y:S01]  /*2220*/  HMMA.16816.F16 R102, R60.reuse, R102, R58 ;  /* 0x000000663c66723c */ /* 0x040fe2000000083a */
[----:B------:R-:W5:Y:S07]  /*2230*/  LDSM.16.MT88.4 R56, [R117] ;  /* 0x000000007538783b */ /* 0x000f6e0000004200 */
[C---:B----4-:R-:W-:Y:S01]  /*2240*/  HMMA.16816.F16 R54, R60.reuse, R54, R80 ;  /* 0x000000363c36723c */ /* 0x050fe20000000850 */
[----:B------:R-:W4:Y:S07]  /*2250*/  LDSM.16.MT88.4 R80, [R113] ;  /* 0x000000007150783b */ /* 0x000f2e0000004200 */
[----:B------:R-:W-:Y:S01]  /*2260*/  HMMA.16816.F16 R52, R60, R52, R68 ;  /* 0x000000343c34723c */ /* 0x000fe20000000844 */
[----:B------:R-:W4:Y:S07]  /*2270*/  LDSM.16.MT88.4 R68, [R114] ;  /* 0x000000007244783b */ /* 0x000f2e0000004200 */
[C---:B-1----:R-:W-:Y:S07]  /*2280*/  HMMA.16816.F16 R98, R88.reuse, R98, R4 ;  /* 0x000000625862723c */ /* 0x042fee0000000804 */
[----:B------:R-:W-:Y:S01]  /*2290*/  IADD3 R4, R136, 0xa0, RZ ;  /* 0x000000a088047810 */ /* 0x000fe20007ffe0ff */
[----:B--2---:R-:W-:Y:S04]  /*22a0*/  HMMA.16816.F16 R64, R88, R64, R36 ;  /* 0x000000405840723c */ /* 0x004fe80000000824 */
[----:B------:R-:W-:-:S03]  /*22b0*/  IMAD.U32 R4, R137, 0x2, R4 ;  /* 0x0000000289047824 */ /* 0x000fc600078e0004 */
[----:B------:R-:W-:Y:S01]  /*22c0*/  IADD3 R36, R2, 0x11080, RZ ;  /* 0x0001108002247810 */ /* 0x000fe20007ffe0ff */
[----:B---3--:R-:W-:Y:S04]  /*22d0*/  HMMA.16816.F16 R92, R88, R92, R14 ;  /* 0x0000005c585c723c */ /* 0x008fe8000000080e */
[----:B------:R-:W-:-:S04]  /*22e0*/  IMAD.U32 R36, R3, 0x2, R36 ;  /* 0x0000000203247824 */ /* 0x000fc800078e0024 */
[C---:B------:R-:W-:Y:S01]  /*22f0*/  HMMA.16816.F16 R94, R88.reuse, R94, R12 ;  /* 0x0000005e585e723c */ /* 0x040fe2000000080c */
[----:B------:R-:W1:Y:S07]  /*2300*/  LDSM.16.MT88.4 R12, [R112] ;  /* 0x00000000700c783b */ /* 0x000e6e0000004200 */
[C---:B-----5:R-:W-:Y:S08]  /*2310*/  HMMA.16816.F16 R56, R88.reuse, R56, R10 ;  /* 0x000000385838723c */ /* 0x060ff0000000080a */
[----:B------:R-:W-:Y:S01]  /*2320*/  HMMA.16816.F16 R58, R88, R58, R8 ;  /* 0x0000003a583a723c */ /* 0x000fe20000000808 */
[----:B------:R-:W2:Y:S07]  /*2330*/  LDSM.16.MT88.4 R8, [R113] ;  /* 0x000000007108783b */ /* 0x000eae0000004200 */
[C---:B----4-:R-:W-:Y:S08]  /*2340*/  HMMA.16816.F16 R80, R60.reuse, R80, R22 ;  /* 0x000000503c50723c */ /* 0x050ff00000000816 */
[----:B------:R-:W-:Y:S01]  /*2350*/  HMMA.16816.F16 R82, R60, R82, R20 ;  /* 0x000000523c52723c */ /* 0x000fe20000000814 */
[----:B------:R-:W-:Y:S07]  /*2360*/  LDSM.16.MT88.4 R20, [R36] ;  /* 0x000000002414783b */ /* 0x000fee0000004200 */
[C---:B------:R-:W-:Y:S08]  /*2370*/  HMMA.16816.F16 R84, R88.reuse, R84, R18 ;  /* 0x000000545854723c */ /* 0x040ff00000000812 */
[C---:B------:R-:W-:Y:S01]  /*2380*/  HMMA.16816.F16 R86, R88.reuse, R86, R16 ;  /* 0x000000565856723c */ /* 0x040fe20000000810 */
[----:B------:R-:W3:Y:S07]  /*2390*/  LDSM.16.MT88.4 R16, [R116] ;  /* 0x000000007410783b */ /* 0x000eee0000004200 */
[----:B------:R-:W-:Y:S01]  /*23a0*/  HMMA.16816.F16 R96, R88, R96, R6 ;  /* 0x000000605860723c */ /* 0x000fe20000000806 */
[----:B------:R-:W4:Y:S07]  /*23b0*/  LDSM.16.M88.4 R4, [R4] ;  /* 0x000000000404783b */ /* 0x000f2e0000000200 */
[C---:B------:R-:W-:Y:S07]  /*23c0*/  HMMA.16816.F16 R118, R60.reuse, R76, R26 ;  /* 0x0000004c3c76723c */ /* 0x040fee000000081a */
[----:B------:R-:W-:Y:S01]  /*23d0*/  IADD3 R76, R2, 0x110c0, RZ ;  /* 0x000110c0024c7810 */ /* 0x000fe20007ffe0ff */
[----:B------:R-:W-:Y:S04]  /*23e0*/  HMMA.16816.F16 R126, R60, R68, R34 ;  /* 0x000000443c7e723c */ /* 0x000fe80000000822 */
[----:B------:R-:W-:-:S03]  /*23f0*/  IMAD.U32 R76, R3, 0x2, R76 ;  /* 0x00000002034c7824 */ /* 0x000fc600078e004c */
[----:B------:R-:W-:Y:S01]  /*2400*/  IADD3 R68, R2, 0x11100, RZ ;  /* 0x0001110002447810 */ /* 0x000fe20007ffe0ff */
[----:B------:R-:W-:Y:S04]  /*2410*/  HMMA.16816.F16 R124, R60, R70, R32 ;  /* 0x000000463c7c723c */ /* 0x000fe80000000820 */
[----:B------:R-:W-:-:S04]  /*2420*/  IMAD.U32 R68, R3, 0x2, R68 ;  /* 0x0000000203447824 */ /* 0x000fc800078e0044 */
[C---:B------:R-:W-:Y:S07]  /*2430*/  HMMA.16816.F16 R122, R60.reuse, R72, R30 ;  /* 0x000000483c7a723c */ /* 0x040fee000000081e */
[C---:B------:R-:W-:Y:S01]  /*2440*/  IADD3 R72, R2.reuse, 0x110e0, RZ ;  /* 0x000110e002487810 */ /* 0x040fe20007ffe0ff */
[C---:B------:R-:W-:Y:S01]  /*2450*/  HMMA.16816.F16 R120, R60.reuse, R74, R28 ;  /* 0x0000004a3c78723c */ /* 0x040fe2000000081c */
[----:B------:R-:W-:Y:S03]  /*2460*/  LDSM.16.MT88.4 R28, [R68] ;  /* 0x00000000441c783b */ /* 0x000fe60000004200 */
[C---:B------:R-:W-:Y:S01]  /*2470*/  IMAD.U32 R72, R3.reuse, 0x2, R72 ;  /* 0x0000000203487824 */ /* 0x040fe200078e0048 */
[----:B------:R-:W-:Y:S03]  /*2480*/  LDSM.16.MT88.4 R68, [R68] ;  /* 0x000000004444783b */ /* 0x000fe60000004200 */
[----:B------:R-:W-:Y:S01]  /*2490*/  HMMA.16816.F16 R114, R60, R78, R24 ;  /* 0x0000004e3c72723c */ /* 0x000fe20000000818 */
[----:B------:R-:W5:Y:S04]  /*24a0*/  LDSM.16.MT88.4 R60, [R76] ;  /* 0x000000004c3c783b */ /* 0x000f680000004200 */
[----:B------:R-:W-:Y:S03]  /*24b0*/  LDSM.16.MT88.4 R24, [R72] ;  /* 0x000000004818783b */ /* 0x000fe60000004200 */
[C---:B-1----:R-:W-:Y:S01]  /*24c0*/  HMMA.16816.F16 R12, R88.reuse, R12, R44 ;  /* 0x0000000c580c723c */ /* 0x042fe2000000082c */
[----:B------:R-:W-:Y:S04]  /*24d0*/  LDSM.16.MT88.4 R72, [R72] ;  /* 0x000000004848783b */ /* 0x000fe80000004200 */
[----:B------:R-:W-:Y:S02]  /*24e0*/  LDSM.16.MT88.4 R76, [R76] ;  /* 0x000000004c4c783b */ /* 0x000fe40000004200 */
[----:B------:R-:W-:Y:S01]  /*24f0*/  IADD3 R44, R2, 0x110a0, RZ ;  /* 0x000110a0022c7810 */ /* 0x000fe20007ffe0ff */
[----:B--2---:R-:W-:Y:S04]  /*2500*/  HMMA.16816.F16 R48, R88, R8, R48 ;  /* 0x000000085830723c */ /* 0x004fe80000000830 */
[----:B------:R-:W-:-:S03]  /*2510*/  IMAD.U32 R44, R3, 0x2, R44 ;  /* 0x00000002032c7824 */ /* 0x000fc600078e002c */
[C---:B------:R-:W-:Y:S01]  /*2520*/  IADD3 R8, R2.reuse, 0x11120, RZ ;  /* 0x0001112002087810 */ /* 0x040fe20007ffe0ff */
[C---:B------:R-:W-:Y:S01]  /*2530*/  HMMA.16816.F16 R66, R88.reuse, R66, R38 ;  /* 0x000000425842723c */ /* 0x040fe20000000826 */
[----:B------:R-:W1:Y:S04]  /*2540*/  LDSM.16.MT88.4 R104, [R44] ;  /* 0x000000002c68783b */ /* 0x000e680000004200 */
[----:B------:R-:W-:Y:S03]  /*2550*/  LDSM.16.MT88.4 R36, [R36] ;  /* 0x000000002424783b */ /* 0x000fe60000004200 */
[C---:B---3--:R-:W-:Y:S08]  /*2560*/  HMMA.16816.F16 R16, R88.reuse, R16, R40 ;  /* 0x000000105810723c */ /* 0x048ff00000000828 */
[C---:B------:R-:W-:Y:S08]  /*2570*/  HMMA.16816.F16 R18, R88.reuse, R18, R42 ;  /* 0x000000125812723c */ /* 0x040ff0000000082a */
[C---:B------:R-:W-:Y:S01]  /*2580*/  HMMA.16816.F16 R14, R88.reuse, R14, R46 ;  /* 0x0000000e580e723c */ /* 0x040fe2000000082e */
[----:B------:R-:W-:Y:S07]  /*2590*/  LDSM.16.MT88.4 R44, [R44] ;  /* 0x000000002c2c783b */ /* 0x000fee0000004200 */
[----:B------:R-:W-:Y:S07]  /*25a0*/  HMMA.16816.F16 R50, R88, R10, R50 ;  /* 0x0000000a5832723c */ /* 0x000fee0000000832 */
[----:B------:R-:W-:Y:S01]  /*25b0*/  IADD3 R88, R2, 0x11160, RZ ;  /* 0x0001116002587810 */ /* 0x000fe20007ffe0ff */
[----:B----4-:R-:W-:Y:S04]  /*25c0*/  HMMA.16816.F16 R116, R4, R20, R52 ;  /* 0x000000140474723c */ /* 0x010fe80000000834 */
[----:B------:R-:W-:-:S03]  /*25d0*/  IMAD.U32 R88, R3, 0x2, R88 ;  /* 0x0000000203587824 */ /* 0x000fc600078e0058 */
[----:B------:R-:W-:Y:S01]  /*25e0*/  IADD3 R52, R2, 0x11140, RZ ;  /* 0x0001114002347810 */ /* 0x000fe20007ffe0ff */
[C---:B------:R-:W-:Y:S01]  /*25f0*/  IMAD.U32 R53, R3.reuse, 0x2, R8 ;  /* 0x0000000203357824 */ /* 0x040fe200078e0008 */
[----:B------:R-:W-:Y:S01]  /*2600*/  IADD3 R8, R136, 0x8a0, RZ ;  /* 0x000008a088087810 */ /* 0x000fe20007ffe0ff */
[C---:B------:R-:W-:Y:S01]  /*2610*/  HMMA.16816.F16 R112, R4.reuse, R22, R54 ;  /* 0x000000160470723c */ /* 0x040fe20000000836 */
[----:B------:R-:W-:Y:S01]  /*2620*/  LDSM.16.MT88.4 R40, [R88] ;  /* 0x000000005828783b */ /* 0x000fe20000004200 */
[----:B------:R-:W-:Y:S02]  /*2630*/  IMAD.U32 R52, R3, 0x2, R52 ;  /* 0x0000000203347824 */ /* 0x000fe400078e0034 */
[----:B------:R-:W-:Y:S01]  /*2640*/  IMAD.U32 R32, R137, 0x2, R8 ;  /* 0x0000000289207824 */ /* 0x000fe200078e0008 */
[----:B------:R-:W2:Y:S03]  /*2650*/  LDSM.16.MT88.4 R20, [R53] ;  /* 0x000000003514783b */ /* 0x000ea60000004200 */
[C---:B-----5:R-:W-:Y:S01]  /*2660*/  HMMA.16816.F16 R110, R4.reuse, R60, R110 ;  /* 0x0000003c046e723c */ /* 0x060fe2000000086e */
[----:B------:R-:W3:Y:S04]  /*2670*/  LDSM.16.MT88.4 R8, [R52] ;  /* 0x000000003408783b */ /* 0x000ee80000004200 */
[----:B------:R-:W-:Y:S03]  /*2680*/  LDSM.16.M88.4 R32, [R32] ;  /* 0x000000002020783b */ /* 0x000fe60000000200 */
[C---:B------:R-:W-:Y:S01]  /*2690*/  HMMA.16816.F16 R108, R4.reuse, R62, R108 ;  /* 0x0000003e046c723c */ /* 0x040fe2000000086c */
[----:B------:R-:W-:Y:S04]  /*26a0*/  LDSM.16.MT88.4 R60, [R53] ;  /* 0x00000000353c783b */ /* 0x000fe80000004200 */
[----:B------:R-:W4:Y:S03]  /*26b0*/  LDSM.16.MT88.4 R52, [R52] ;  /* 0x000000003434783b */ /* 0x000f260000004200 */
[C---:B-1----:R-:W-:Y:S08]  /*26c0*/  HMMA.16816.F16 R102, R4.reuse, R106, R102 ;  /* 0x0000006a0466723c */ /* 0x042ff00000000866 */
[C---:B------:R-:W-:Y:S08]  /*26d0*/  HMMA.16816.F16 R106, R4.reuse, R24, R128 ;  /* 0x00000018046a723c */ /* 0x040ff00000000880 */
[C---:B------:R-:W-:Y:S08]  /*26e0*/  HMMA.16816.F16 R24, R4.reuse, R26, R130 ;  /* 0x0000001a0418723c */ /* 0x040ff00000000882 */
[C---:B------:R-:W-:Y:S08]  /*26f0*/  HMMA.16816.F16 R26, R4.reuse, R28, R126 ;  /* 0x0000001c041a723c */ /* 0x040ff0000000087e */
[C---:B------:R-:W-:Y:S08]  /*2700*/  HMMA.16816.F16 R104, R4.reuse, R104, R100 ;  /* 0x000000680468723c */ /* 0x040ff00000000864 */
[C---:B------:R-:W-:Y:S08]  /*2710*/  HMMA.16816.F16 R28, R4.reuse, R30, R124 ;  /* 0x0000001e041c723c */ /* 0x040ff0000000087c */
[C---:B--2---:R-:W-:Y:S08]  /*2720*/  HMMA.16816.F16 R20, R4.reuse, R20, R122 ;  /* 0x000000140414723c */ /* 0x044ff0000000087a */
[C---:B------:R-:W-:Y:S07]  /*2730*/  HMMA.16816.F16 R22, R4.reuse, R22, R120 ;  /* 0x000000160416723c */ /* 0x040fee0000000878 */
[----:B------:R-:W-:Y:S01]  /*2740*/  IADD3 R120, R2, 0x12080, RZ ;  /* 0x0001208002787810 */ /* 0x000fe20007ffe0ff */
[----:B---3--:R-:W-:Y:S04]  /*2750*/  HMMA.16816.F16 R8, R4, R8, R118 ;  /* 0x000000080408723c */ /* 0x008fe80000000876 */
[----:B------:R-:W-:-:S03]  /*2760*/  IMAD.U32 R120, R3, 0x2, R120 ;  /* 0x0000000203787824 */ /* 0x000fc600078e0078 */
[----:B------:R-:W-:Y:S01]  /*2770*/  IADD3 R118, R2, 0x120c0, RZ ;  /* 0x000120c002767810 */ /* 0x000fe20007ffe0ff */
[----:B------:R-:W-:Y:S04]  /*2780*/  HMMA.16816.F16 R10, R4, R10, R114 ;  /* 0x0000000a040a723c */ /* 0x000fe80000000872 */
[----:B------:R-:W-:-:S04]  /*2790*/  IMAD.U32 R118, R3, 0x2, R118 ;  /* 0x0000000203767824 */ /* 0x000fc800078e0076 */
[C---:B------:R-:W-:Y:S08]  /*27a0*/  HMMA.16816.F16 R40, R4.reuse, R40, R80 ;  /* 0x000000280428723c */ /* 0x040ff00000000850 */
[----:B------:R-:W-:Y:S01]  /*27b0*/  HMMA.16816.F16 R42, R4, R42, R82 ;  /* 0x0000002a042a723c */ /* 0x000fe20000000852 */
[----:B------:R-:W1:Y:S04]  /*27c0*/  LDSM.16.MT88.4 R4, [R88] ;  /* 0x000000005804783b */ /* 0x000e680000004200 */
[----:B------:R-:W-:Y:S03]  /*27d0*/  LDSM.16.MT88.4 R88, [R138] ;  /* 0x000000008a58783b */ /* 0x000fe60000004200 */
[C---:B----4-:R-:W-:Y:S07]  /*27e0*/  HMMA.16816.F16 R30, R32.reuse, R52, R12 ;  /* 0x00000034201e723c */ /* 0x050fee000000080c */
[----:B------:R-:W-:Y:S01]  /*27f0*/  IADD3 R12, R136, 0xc0, RZ ;  /* 0x000000c0880c7810 */ /* 0x000fe20007ffe0ff */
[C---:B------:R-:W-:Y:S07]  /*2800*/  HMMA.16816.F16 R64, R32.reuse, R68, R64 ;  /* 0x000000442040723c */ /* 0x040fee0000000840 */
[----:B------:R-:W-:Y:S01]  /*2810*/  IMAD.U32 R68, R137, 0x2, R12 ;  /* 0x0000000289447824 */ /* 0x000fe200078e000c */
[C---:B------:R-:W-:Y:S08]  /*2820*/  HMMA.16816.F16 R72, R32.reuse, R72, R96 ;  /* 0x000000482048723c */ /* 0x040ff00000000860 */
[C---:B------:R-:W-:Y:S01]  /*2830*/  HMMA.16816.F16 R66, R32.reuse, R70, R66 ;  /* 0x000000462042723c */ /* 0x040fe20000000842 */
[----:B------:R-:W-:Y:S07]  /*2840*/  LDSM.16.M88.4 R68, [R68] ;  /* 0x000000004444783b */ /* 0x000fee0000000200 */
[C---:B------:R-:W-:Y:S01]  /*2850*/  HMMA.16816.F16 R96, R32.reuse, R54, R14 ;  /* 0x000000362060723c */ /* 0x040fe2000000080e */
[----:B------:R-:W2:Y:S07]  /*2860*/  LDSM.16.MT88.4 R12, [R118] ;  /* 0x00000000760c783b */ /* 0x000eae0000004200 */
[C---:B------:R-:W-:Y:S08]  /*2870*/  HMMA.16816.F16 R74, R32.reuse, R74, R98 ;  /* 0x0000004a204a723c */ /* 0x040ff00000000862 */
[C---:B------:R-:W-:Y:S07]  /*2880*/  HMMA.16816.F16 R60, R32.reuse, R60, R16 ;  /* 0x0000003c203c723c */ /* 0x040fee0000000810 */
[C---:B------:R-:W-:Y:S01]  /*2890*/  IADD3 R16, R2.reuse, 0x120a0, RZ ;  /* 0x000120a002107810 */ /* 0x040fe20007ffe0ff */
[----:B-1----:R-:W-:Y:S04]  /*28a0*/  HMMA.16816.F16 R98, R32, R4, R48 ;  /* 0x000000042062723c */ /* 0x002fe80000000830 */
[----:B------:R-:W-:Y:S01]  /*28b0*/  IMAD.U32 R119, R3, 0x2, R16 ;  /* 0x0000000203777824 */ /* 0x000fe200078e0010 */
[----:B------:R-:W-:-:S02]  /*28c0*/  IADD3 R16, R2, 0x12140, RZ ;  /* 0x0001214002107810 */ /* 0x000fc40007ffe0ff */
[----:B------:R-:W-:Y:S01]  /*28d0*/  IADD3 R4, R2, 0x120e0, RZ ;  /* 0x000120e002047810 */ /* 0x000fe20007ffe0ff */
[C---:B------:R-:W-:Y:S02]  /*28e0*/  HMMA.16816.F16 R62, R32.reuse, R62, R18 ;  /* 0x0000003e203e723c */ /* 0x040fe40000000812 */
[C---:B------:R-:W-:Y:S02]  /*28f0*/  IMAD.U32 R141, R3.reuse, 0x2, R16 ;  /* 0x00000002038d7824 */ /* 0x040fe400078e0010 */
[----:B------:R-:W-:Y:S01]  /*2900*/  IMAD.U32 R139, R3, 0x2, R4 ;  /* 0x00000002038b7824 */ /* 0x000fe200078e0004 */
[C---:B------:R-:W-:Y:S02]  /*2910*/  IADD3 R4, R136.reuse, 0x8c0, RZ ;  /* 0x000008c088047810 */ /* 0x040fe40007ffe0ff */
[----:B------:R-:W-:Y:S01]  /*2920*/  LDSM.16.MT88.4 R80, [R141] ;  /* 0x000000008d50783b */ /* 0x000fe20000004200 */
[C---:B------:R-:W-:Y:S02]  /*2930*/  HMMA.16816.F16 R100, R32.reuse, R6, R50 ;  /* 0x000000062064723c */ /* 0x040fe40000000832 */
[----:B------:R-:W-:Y:S01]  /*2940*/  IMAD.U32 R16, R137, 0x2, R4 ;  /* 0x0000000289107824 */ /* 0x000fe200078e0004 */
[----:B------:R-:W-:Y:S04]  /*2950*/  LDSM.16.MT88.4 R52, [R139] ;  /* 0x000000008b34783b */ /* 0x000fe80000004200 */
[----:B------:R-:W-:Y:S01]  /*2960*/  LDSM.16.MT88.4 R4, [R120] ;  /* 0x000000007804783b */ /* 0x000fe20000004200 */
[C---:B------:R-:W-:Y:S03]  /*2970*/  HMMA.16816.F16 R44, R32.reuse, R44, R92 ;  /* 0x0000002c202c723c */ /* 0x040fe6000000085c */
[----:B------:R-:W1:Y:S04]  /*2980*/  LDSM.16.M88.4 R16, [R16] ;  /* 0x000000001010783b */ /* 0x000e680000000200 */
[----:B------:R-:W-:Y:S01]  /*2990*/  LDSM.16.MT88.4 R48, [R119] ;  /* 0x000000007730783b */ /* 0x000fe20000004200 */
[C---:B------:R-:W-:Y:S03]  /*29a0*/  HMMA.16816.F16 R46, R32.reuse, R46, R94 ;  /* 0x0000002e202e723c */ /* 0x040fe6000000085e */
[----:B------:R-:W3:Y:S05]  /*29b0*/  LDSM.16.MT88.4 R92, [R119] ;  /* 0x00000000775c783b */ /* 0x000eea0000004200 */
[C---:B------:R-:W-:Y:S08]  /*29c0*/  HMMA.16816.F16 R36, R32.reuse, R36, R84 ;  /* 0x000000242024723c */ /* 0x040ff00000000854 */
[C---:B------:R-:W-:Y:S01]  /*29d0*/  HMMA.16816.F16 R38, R32.reuse, R38, R86 ;  /* 0x000000262026723c */ /* 0x040fe20000000856 */
[----:B------:R-:W4:Y:S07]  /*29e0*/  LDSM.16.MT88.4 R84, [R140] ;  /* 0x000000008c54783b */ /* 0x000f2e0000004200 */
[C---:B------:R-:W-:Y:S08]  /*29f0*/  HMMA.16816.F16 R56, R32.reuse, R76, R56 ;  /* 0x0000004c2038723c */ /* 0x040ff00000000838 */
[----:B------:R-:W-:Y:S01]  /*2a00*/  HMMA.16816.F16 R58, R32, R78, R58 ;  /* 0x0000004e203a723c */ /* 0x000fe2000000083a */
[----:B------:R-:W5:Y:S04]  /*2a10*/  LDSM.16.MT88.4 R76, [R120] ;  /* 0x00000000784c783b */ /* 0x000f680000004200 */
[----:B------:R-:W5:Y:S03]  /*2a20*/  LDSM.16.MT88.4 R32, [R142] ;  /* 0x000000008e20783b */ /* 0x000f660000004200 */
[C---:B--2---:R-:W-:Y:S08]  /*2a30*/  HMMA.16816.F16 R130, R68.reuse, R12, R110 ;  /* 0x0000000c4482723c */ /* 0x044ff0000000086e */
[----:B------:R-:W-:Y:S01]  /*2a40*/  HMMA.16816.F16 R108, R68, R14, R108 ;  /* 0x0000000e446c723c */ /* 0x000fe2000000086c */
[----:B------:R2:W2:Y:S07]  /*2a50*/  LDSM.16.MT88.4 R12, [R118] ;  /* 0x00000000760c783b */ /* 0x0004ae0000004200 */
[----:B-1----:R-:W-:Y:S07]  /*2a60*/  HMMA.16816.F16 R110, R16, R4, R36 ;  /* 0x00000004106e723c */ /* 0x002fee0000000824 */
[C---:B------:R-:W-:Y:S01]  /*2a70*/  IADD3 R4, R136.reuse, 0xe0, RZ ;  /* 0x000000e088047810 */ /* 0x040fe20007ffe0ff */
[----:B---3--:R-:W-:Y:S01]  /*2a80*/  HMMA.16816.F16 R114, R68, R94, R102 ;  /* 0x0000005e4472723c */ /* 0x008fe20000000866 */
[----:B------:R-:W-:-:S06]  /*2a90*/  IADD3 R136, R136, 0x8e0, RZ ;  /* 0x000008e088887810 */ /* 0x000fcc0007ffe0ff */
[----:B------:R-:W-:Y:S01]  /*2aa0*/  IADD3 R102, R2, 0x13080, RZ ;  /* 0x0001308002667810 */ /* 0x000fe20007ffe0ff */
[----:B----4-:R-:W-:Y:S04]  /*2ab0*/  HMMA.16816.F16 R124, R68, R84, R20 ;  /* 0x00000054447c723c */ /* 0x010fe80000000814 */
[----:B------:R-:W-:-:S04]  /*2ac0*/  IMAD.U32 R102, R3, 0x2, R102 ;  /* 0x0000000203667824 */ /* 0x000fc800078e0066 */
[C---:B-----5:R-:W-:Y:S08]  /*2ad0*/  HMMA.16816.F16 R76, R68.reuse, R76, R116 ;  /* 0x0000004c444c723c */ /* 0x060ff00000000874 */
[C---:B------:R-:W-:Y:S08]  /*2ae0*/  HMMA.16816.F16 R78, R68.reuse, R78, R112 ;  /* 0x0000004e444e723c */ /* 0x040ff00000000870 */
[C---:B------:R-:W-:Y:S01]  /*2af0*/  HMMA.16816.F16 R122, R68.reuse, R86, R22 ;  /* 0x00000056447a723c */ /* 0x040fe20000000816 */
[----:B------:R-:W1:Y:S07]  /*2b00*/  LDSM.16.MT88.4 R20, [R141] ;  /* 0x000000008d14783b */ /* 0x000e6e0000004200 */
[C---:B------:R-:W-:Y:S08]  /*2b10*/  HMMA.16816.F16 R92, R68.reuse, R92, R104 ;  /* 0x0000005c445c723c */ /* 0x040ff00000000868 */
[C---:B------:R-:W-:Y:S08]  /*2b20*/  HMMA.16816.F16 R134, R68.reuse, R52, R106 ;  /* 0x000000344486723c */ /* 0x040ff0000000086a */
[C---:B------:R-:W-:Y:S01]  /*2b30*/  HMMA.16816.F16 R132, R68.reuse, R54, R24 ;  /* 0x000000364484723c */ /* 0x040fe20000000818 */
[----:B------:R-:W3:Y:S07]  /*2b40*/  LDSM.16.MT88.4 R52, [R139] ;  /* 0x000000008b34783b */ /* 0x000eee0000004200 */
[C---:B------:R-:W-:Y:S01]  /*2b50*/  HMMA.16816.F16 R128, R68.reuse, R88, R26 ;  /* 0x000000584480723c */ /* 0x040fe2000000081a */
[----:B------:R-:W-:Y:S06]  /*2b60*/  LDSM.16.MT88.4 R24, [R102] ;  /* 0x000000006618783b */ /* 0x000fec0000004200 */
[----:B------:R-:W-:Y:S01]  /*2b70*/  IADD3 R88, R2, 0x130c0, RZ ;  /* 0x000130c002587810 */ /* 0x000fe20007ffe0ff */
[----:B------:R-:W-:Y:S04]  /*2b80*/  HMMA.16816.F16 R126, R68, R90, R28 ;  /* 0x0000005a447e723c */ /* 0x000fe8000000081c */
[----:B------:R-:W-:-:S04]  /*2b90*/  IMAD.U32 R88, R3, 0x2, R88 ;  /* 0x0000000203587824 */ /* 0x000fc800078e0058 */
[C---:B------:R-:W-:Y:S01]  /*2ba0*/  HMMA.16816.F16 R120, R68.reuse, R80, R8 ;  /* 0x000000504478723c */ /* 0x040fe20000000808 */
[----:B------:R-:W-:Y:S04]  /*2bb0*/  LDSM.16.MT88.4 R104, [R88] ;  /* 0x000000005868783b */ /* 0x000fe80000004200 */
[----:B------:R-:W-:Y:S03]  /*2bc0*/  LDSM.16.MT88.4 R88, [R88] ;  /* 0x000000005858783b */ /* 0x000fe60000004200 */
[C---:B--2---:R-:W-:Y:S08]  /*2bd0*/  HMMA.16816.F16 R118, R68.reuse, R82, R10 ;  /* 0x000000524476723c */ /* 0x044ff0000000080a */
[C---:B------:R-:W-:Y:S08]  /*2be0*/  HMMA.16816.F16 R116, R68.reuse, R32, R40 ;  /* 0x000000204474723c */ /* 0x040ff00000000828 */
[----:B------:R-:W-:Y:S01]  /*2bf0*/  HMMA.16816.F16 R112, R68, R34, R42 ;  /* 0x000000224470723c */ /* 0x000fe2000000082a */
[----:B------:R-:W2:Y:S04]  /*2c00*/  LDSM.16.MT88.4 R32, [R138] ;  /* 0x000000008a20783b */ /* 0x000ea80000004200 */
[----:B------:R-:W4:Y:S03]  /*2c10*/  LDSM.16.MT88.4 R40, [R140] ;  /* 0x000000008c28783b */ /* 0x000f260000004200 */
[C---:B------:R-:W-:Y:S08]  /*2c20*/  HMMA.16816.F16 R82, R16.reuse, R48, R44 ;  /* 0x000000301052723c */ /* 0x040ff0000000082c */
[C---:B------:R-:W-:Y:S01]  /*2c30*/  HMMA.16816.F16 R70, R16.reuse, R50, R46 ;  /* 0x000000321046723c */ /* 0x040fe2000000082e */
[----:B------:R-:W5:Y:S07]  /*2c40*/  LDSM.16.MT88.4 R48, [R142] ;  /* 0x000000008e30783b */ /* 0x000f6e0000004200 */
[C---:B------:R-:W-:Y:S07]  /*2c50*/  HMMA.16816.F16 R10, R16.reuse, R12, R56 ;  /* 0x0000000c100a723c */ /* 0x040fee0000000838 */
[----:B------:R-:W-:Y:S01]  /*2c60*/  IMAD.U32 R12, R137, 0x2, R4 ;  /* 0x00000002890c7824 */ /* 0x000fe200078e0004 */
[C---:B------:R-:W-:Y:S05]  /*2c70*/  HMMA.16816.F16 R8, R16.reuse, R14, R58 ;  /* 0x0000000e1008723c */ /* 0x040fea000000083a */
[----:B------:R-:W4:Y:S03]  /*2c80*/  LDSM.16.M88.4 R12, [R12] ;  /* 0x000000000c0c783b */ /* 0x000f260000000200 */
[C---:B-1----:R-:W-:Y:S07]  /*2c90*/  HMMA.16816.F16 R46, R16.reuse, R22, R96 ;  /* 0x00000016102e723c */ /* 0x042fee0000000860 */
[----:B------:R-:W-:Y:S01]  /*2ca0*/  IADD3 R96, R2, 0x130a0, RZ ;  /* 0x000130a002607810 */ /* 0x000fe20007ffe0ff */
[----:B------:R-:W-:Y:S04]  /*2cb0*/  HMMA.16816.F16 R94, R16, R6, R38 ;  /* 0x00000006105e723c */ /* 0x000fe80000000826 */
[----:B------:R-:W-:-:S04]  /*2cc0*/  IMAD.U32 R96, R3, 0x2, R96 ;  /* 0x0000000203607824 */ /* 0x000fc800078e0060 */
[C---:B---3--:R-:W-:Y:S01]  /*2cd0*/  HMMA.16816.F16 R6, R16.reuse, R52, R72 ;  /* 0x000000341006723c */ /* 0x048fe20000000848 */
[----:B------:R-:W1:Y:S06]  /*2ce0*/  LDSM.16.MT88.4 R56, [R96] ;  /* 0x000000006038783b */ /* 0x000e6c0000004200 */
[----:B------:R-:W-:Y:S01]  /*2cf0*/  IADD3 R72, R2, 0x13120, RZ ;  /* 0x0001312002487810 */ /* 0x000fe20007ffe0ff */
[----:B------:R-:W-:Y:S01]  /*2d00*/  HMMA.16816.F16 R4, R16, R54, R74 ;  /* 0x000000361004723c */ /* 0x000fe2000000084a */
[----:B------:R-:W-:-:S03]  /*2d10*/  IMAD.U32 R52, R137, 0x2, R136 ;  /* 0x0000000289347824 */ /* 0x000fc600078e0088 */
[----:B------:R-:W-:-:S03]  /*2d20*/  IMAD.U32 R72, R3, 0x2, R72 ;  /* 0x0000000203487824 */ /* 0x000fc600078e0048 */
[----:B------:R-:W3:Y:S01]  /*2d30*/  LDSM.16.M88.4 R52, [R52] ;  /* 0x000000003434783b */ /* 0x000ee20000000200 */
[C---:B--2---:R-:W-:Y:S07]  /*2d40*/  HMMA.16816.F16 R36, R16.reuse, R32, R64 ;  /* 0x000000201024723c */ /* 0x044fee0000000840 */
[----:B------:R-:W-:Y:S01]  /*2d50*/  IADD3 R64, R2, 0x13140, RZ ;  /* 0x0001314002407810 */ /* 0x000fe20007ffe0ff */
[----:B------:R-:W-:Y:S04]  /*2d60*/  HMMA.16816.F16 R38, R16, R34, R66 ;  /* 0x000000221026723c */ /* 0x000fe80000000842 */
[----:B------:R-:W-:-:S04]  /*2d70*/  IMAD.U32 R64, R3, 0x2, R64 ;  /* 0x0000000203407824 */ /* 0x000fc800078e0040 */
[C---:B----4-:R-:W-:Y:S08]  /*2d80*/  HMMA.16816.F16 R40, R16.reuse, R40, R60 ;  /* 0x000000281028723c */ /* 0x050ff0000000083c */
[C---:B------:R-:W-:Y:S08]  /*2d90*/  HMMA.16816.F16 R42, R16.reuse, R42, R62 ;  /* 0x0000002a102a723c */ /* 0x040ff0000000083e */
[C---:B------:R-:W-:Y:S01]  /*2da0*/  HMMA.16816.F16 R44, R16.reuse, R20, R30 ;  /* 0x00000014102c723c */ /* 0x040fe2000000081e */
[----:B------:R-:W-:Y:S04]  /*2db0*/  LDSM.16.MT88.4 R20, [R64] ;  /* 0x000000004014783b */ /* 0x000fe80000004200 */
[----:B------:R-:W-:Y:S03]  /*2dc0*/  LDSM.16.MT88.4 R64, [R64] ;  /* 0x000000004040783b */ /* 0x000fe60000004200 */
[C---:B-----5:R-:W-:Y:S01]  /*2dd0*/  HMMA.16816.F16 R48, R16.reuse, R48, R98 ;  /* 0x000000301030723c */ /* 0x060fe20000000862 */
[----:B------:R-:W-:Y:S07]  /*2de0*/  LDSM.16.MT88.4 R96, [R96] ;  /* 0x000000006060783b */ /* 0x000fee0000004200 */
[----:B------:R-:W-:Y:S01]  /*2df0*/  HMMA.16816.F16 R50, R16, R50, R100 ;  /* 0x000000321032723c */ /* 0x000fe20000000864 */
[----:B------:R-:W-:Y:S06]  /*2e00*/  LDSM.16.MT88.4 R100, [R102] ;  /* 0x000000006664783b */ /* 0x000fec0000004200 */
[C---:B------:R-:W-:Y:S01]  /*2e10*/  IADD3 R16, R2.reuse, 0x130e0, RZ ;  /* 0x000130e002107810 */ /* 0x040fe20007ffe0ff */
[----:B------:R-:W-:Y:S01]  /*2e20*/  HMMA.16816.F16 R68, R12, R24, R76 ;  /* 0x000000180c44723c */ /* 0x000fe2000000084c */
[----:B------:R-:W-:-:S02]  /*2e30*/  IADD3 R18, R2, 0x13100, RZ ;  /* 0x0001310002127810 */ /* 0x000fc40007ffe0ff */
[----:B------:R-:W-:Y:S01]  /*2e40*/  IADD3 R2, R2, 0x13160, RZ ;  /* 0x0001316002027810 */ /* 0x000fe20007ffe0ff */
[----:B------:R-:W-:-:S03]  /*2e50*/  IMAD.U32 R84, R3, 0x2, R16 ;  /* 0x0000000203547824 */ /* 0x000fc600078e0010 */
[C---:B------:R-:W-:Y:S01]  /*2e60*/  IMAD.U32 R76, R3.reuse, 0x2, R18 ;  /* 0x00000002034c7824 */ /* 0x040fe200078e0012 */
[C---:B------:R-:W-:Y:S01]  /*2e70*/  HMMA.16816.F16 R80, R12.reuse, R26, R78 ;  /* 0x0000001a0c50723c */ /* 0x040fe2000000084e */
[----:B------:R-:W-:Y:S01]  /*2e80*/  IMAD.U32 R3, R3, 0x2, R2 ;  /* 0x0000000203037824 */ /* 0x000fe200078e0002 */
[----:B------:R-:W2:Y:S04]  /*2e90*/  LDSM.16.MT88.4 R32, [R84] ;  /* 0x000000005420783b */ /* 0x000ea80000004200 */
[----:B------:R-:W4:Y:S02]  /*2ea0*/  LDSM.16.MT88.4 R28, [R76] ;  /* 0x000000004c1c783b */ /* 0x000f240000004200 */
[C---:B-1----:R-:W-:Y:S02]  /*2eb0*/  HMMA.16816.F16 R92, R12.reuse, R56, R92 ;  /* 0x000000380c5c723c */ /* 0x042fe4000000085c */
[----:B------:R-:W1:Y:S04]  /*2ec0*/  LDSM.16.MT88.4 R24, [R72] ;  /* 0x000000004818783b */ /* 0x000e680000004200 */
[----:B------:R-:W5:Y:S02]  /*2ed0*/  LDSM.16.MT88.4 R16, [R3] ;  /* 0x000000000310783b */ /* 0x000f640000004200 */
[C---:B------:R-:W-:Y:S02]  /*2ee0*/  HMMA.16816.F16 R56, R12.reuse, R104, R130 ;  /* 0x000000680c38723c */ /* 0x040fe40000000882 */
[----:B------:R-:W1:Y:S04]  /*2ef0*/  LDSM.16.MT88.4 R84, [R84] ;  /* 0x000000005454783b */ /* 0x000e680000004200 */
[----:B------:R-:W1:Y:S02]  /*2f00*/  LDSM.16.MT88.4 R76, [R76] ;  /* 0x000000004c4c783b */ /* 0x000e640000004200 */
[C---:B------:R-:W-:Y:S02]  /*2f10*/  HMMA.16816.F16 R108, R12.reuse, R106, R108 ;  /* 0x0000006a0c6c723c */ /* 0x040fe4000000086c */
[----:B------:R-:W1:Y:S04]  /*2f20*/  LDSM.16.MT88.4 R72, [R72] ;  /* 0x000000004848783b */ /* 0x000e680000004200 */
[----:B------:R-:W1:Y:S02]  /*2f30*/  LDSM.16.MT88.4 R60, [R3] ;  /* 0x00000000033c783b */ /* 0x000e640000004200 */
[----:B------:R-:W-:Y:S08]  /*2f40*/  HMMA.16816.F16 R58, R12, R58, R114 ;  /* 0x0000003a0c3a723c */ /* 0x000ff00000000872 */
[----:B---3--:R-:W-:Y:S08]  /*2f50*/  HMMA.16816.F16 R10, R52, R88, R10 ;  /* 0x00000058340a723c */ /* 0x008ff0000000080a */
[C---:B--2---:R-:W-:Y:S08]  /*2f60*/  HMMA.16816.F16 R106, R12.reuse, R32, R134 ;  /* 0x000000200c6a723c */ /* 0x044ff00000000886 */
[C---:B------:R-:W-:Y:S08]  /*2f70*/  HMMA.16816.F16 R104, R12.reuse, R34, R132 ;  /* 0x000000220c68723c */ /* 0x040ff00000000884 */
[C---:B----4-:R-:W-:Y:S08]  /*2f80*/  HMMA.16816.F16 R34, R12.reuse, R28, R128 ;  /* 0x0000001c0c22723c */ /* 0x050ff00000000880 */
[C---:B------:R-:W-:Y:S08]  /*2f90*/  HMMA.16816.F16 R32, R12.reuse, R30, R126 ;  /* 0x0000001e0c20723c */ /* 0x040ff0000000087e */
[C---:B-1----:R-:W-:Y:S08]  /*2fa0*/  HMMA.16816.F16 R30, R12.reuse, R24, R124 ;  /* 0x000000180c1e723c */ /* 0x042ff0000000087c */
[C---:B------:R-:W-:Y:S08]  /*2fb0*/  HMMA.16816.F16 R28, R12.reuse, R26, R122 ;  /* 0x0000001a0c1c723c */ /* 0x040ff0000000087a */
[C---:B------:R-:W-:Y:S08]  /*2fc0*/  HMMA.16816.F16 R26, R12.reuse, R20, R120 ;  /* 0x000000140c1a723c */ /* 0x040ff00000000878 */
[C---:B------:R-:W-:Y:S08]  /*2fd0*/  HMMA.16816.F16 R24, R12.reuse, R22, R118 ;  /* 0x000000160c18723c */ /* 0x040ff00000000876 */
[C---:B-----5:R-:W-:Y:S08]  /*2fe0*/  HMMA.16816.F16 R22, R12.reuse, R16, R116 ;  /* 0x000000100c16723c */ /* 0x060ff00000000874 */
[----:B------:R-:W-:Y:S08]  /*2ff0*/  HMMA.16816.F16 R20, R12, R18, R112 ;  /* 0x000000120c14723c */ /* 0x000ff00000000870 */
[C---:B------:R-:W-:Y:S08]  /*3000*/  HMMA.16816.F16 R18, R52.reuse, R100, R110 ;  /* 0x000000643412723c */ /* 0x040ff0000000086e */
        /* <DEDUP_REMOVED lines=13> */
[----:B------:R-:W-:Y:S11]  /*30e0*/  HMMA.16816.F16 R50, R52, R62, R50 ;  /* 0x0000003e3432723c */ /* 0x000ff60000000832 */
[----:B------:R-:W-:Y:S11]  /*30f0*/  @!UPT UIADD3 URZ, URZ, URZ, URZ ;  /* 0x0000003f3f3ff290 */ /* 0x000ff6000fffe03f */
.L_x_25:
[----:B------:R-:W-:Y:S02]  /*3100*/  WARPSYNC 0xffffffff ;  /* 0xffffffff00007948 */ /* 0x000fe40003800000 */
[----:B------:R-:W-:Y:S01]  /*3110*/  IADD3 R0, R0, 0x1, RZ ;  /* 0x0000000100007810 */ /* 0x000fe20007ffe0ff */
[----:B------:R-:W-:Y:S03]  /*3120*/  BAR.SYNC.DEFER_BLOCKING 0x0 ;  /* 0x0000000000007b1d */ /* 0x000fe60000010000 */
[----:B------:R-:W-:-:S13]  /*3130*/  ISETP.GE.AND P0, PT, R0, R159, PT ;  /* 0x0000009f0000720c */ /* 0x000fda0003f06270 */
[----:B------:R-:W-:Y:S01]  /*3140*/  @P0 CALL.REL.NOINC `(.L_x_0) ;  /* 0x0000001000000944 */ /* 0x000fe20003c00000 */
[----:B------:R-:W-:Y:S05]  /*3150*/  BRA `(.L_x_26) ;  /* 0xffffd72000007947 */ /* 0x000fea000383ffff */
.L_x_0:
[----:B------:R-:W-:-:S13]  /*3160*/  ISETP.GE.AND P0, PT, R163, 0x20, PT ;  /* 0x00000020a300780c */ /* 0x000fda0003f06270 */
[----:B------:R-:W-:Y:S05]  /*3170*/  @!P0 EXIT ;  /* 0x000000000000894d */ /* 0x000fea0003800000 */
[----:B------:R-:W-:Y:S02]  /*3180*/  LEA R158, R158, UR4, 0x5 ;  /* 0x000000049e9e7c11 */ /* 0x000fe4000f8e28ff */
[C---:B------:R-:W-:Y:S02]  /*3190*/  ISETP.GE.AND P6, PT, R143.reuse, c[0x0][0x17c], PT ;  /* 0x00005f008f007a0c */ /* 0x040fe40003fc6270 */
[C---:B-1----:R-:W-:Y:S01]  /*31a0*/  IADD3 R53, R143.reuse, 0x10, RZ ;  /* 0x000000108f357810 */ /* 0x042fe20007ffe0ff */
[C---:B------:R-:W-:Y:S01]  /*31b0*/  IMAD R61, R158.reuse, c[0x0][0x17c], RZ ;  /* 0x00005f009e3d7a24 */ /* 0x040fe200078e02ff */
[----:B------:R-:W-:Y:S02]  /*31c0*/  ISETP.GE.OR P3, PT, R158, c[0x0][0x178], P6 ;  /* 0x00005e009e007a0c */ /* 0x000fe40003766670 */
[C---:B------:R-:W-:Y:S02]  /*31d0*/  IADD3 R3, R143.reuse, 0x20, RZ ;  /* 0x000000208f037810 */ /* 0x040fe40007ffe0ff */
[----:B------:R-:W-:-:S02]  /*31e0*/  IADD3 R2, R143, 0x30, RZ ;  /* 0x000000308f027810 */ /* 0x000fc40007ffe0ff */
[----:B------:R-:W-:Y:S02]  /*31f0*/  ISETP.GE.AND P5, PT, R53, c[0x0][0x17c], PT ;  /* 0x00005f0035007a0c */ /* 0x000fe40003fa6270 */
[----:B------:R-:W-:Y:S02]  /*3200*/  ISETP.GE.AND P0, PT, R3, c[0x0][0x17c], PT ;  /* 0x00005f0003007a0c */ /* 0x000fe40003f06270 */
[----:B------:R-:W-:Y:S02]  /*3210*/  ISETP.GE.AND P1, PT, R2, c[0x0][0x17c], PT ;  /* 0x00005f0002007a0c */ /* 0x000fe40003f26270 */
[----:B------:R-:W-:Y:S02]  /*3220*/  ISETP.GE.OR P2, PT, R158, c[0x0][0x178], P5 ;  /* 0x00005e009e007a0c */ /* 0x000fe40002f46670 */
[----:B------:R-:W-:Y:S02]  /*3230*/  IADD3 R0, R143, 0x40, RZ ;  /* 0x000000408f007810 */ /* 0x000fe40007ffe0ff */
[----:B------:R-:W-:Y:S01]  /*3240*/  SHF.R.S32.HI R55, RZ, 0x1f, R61 ;  /* 0x0000001fff377819 */ /* 0x000fe2000001143d */
[----:B------:R-:W-:Y:S08]  /*3250*/  @P3 BRA `(.L_x_27) ;  /* 0x0000013000003947 */ /* 0x000ff00003800000 */
[----:B------:R-:W1:Y:S01]  /*3260*/  S2R R62, SR_LANEID ;  /* 0x00000000003e7919 */ /* 0x000e620000000000 */
[----:B------:R-:W-:Y:S01]  /*3270*/  IMAD.MOV.U32 R67, RZ, RZ, c[0x0][0x17c] ;  /* 0x00005f00ff437624 */ /* 0x000fe200078e00ff */
[----:B------:R-:W-:Y:S01]  /*3280*/  IADD3 R52, P3, R143, R61, RZ ;  /* 0x0000003d8f347210 */ /* 0x000fe20007f7e0ff */
[----:B------:R-:W-:Y:S01]  /*3290*/  IMAD.MOV.U32 R63, RZ, RZ, RZ ;  /* 0x000000ffff3f7224 */ /* 0x000fe200078e00ff */
[----:B------:R-:W-:Y:S02]  /*32a0*/  WARPSYNC 0xffffffff ;  /* 0xffffffff00007948 */ /* 0x000fe40003800000 */
[----:B------:R-:W-:-:S02]  /*32b0*/  SHF.R.U32.HI R67, RZ, 0x1, R67 ;  /* 0x00000001ff437819 */ /* 0x000fc40000011643 */
[----:B------:R-:W-:Y:S02]  /*32c0*/  LEA.HI.X.SX32 R73, R143, R55, 0x1, P3 ;  /* 0x000000378f497211 */ /* 0x000fe400018f0eff */
[----:B------:R-:W-:Y:S02]  /*32d0*/  LEA R71, P3, R52, c[0x0][0x170], 0x1 ;  /* 0x00005c0034477a11 */ /* 0x000fe400078608ff */
[----:B-1----:R-:W-:Y:S02]  /*32e0*/  SHF.R.U32.HI R65, RZ, 0x2, R62 ;  /* 0x00000002ff417819 */ /* 0x002fe4000001163e */
[----:B------:R-:W-:-:S05]  /*32f0*/  LOP3.LUT R62, R62, 0x3, RZ, 0xc0, !PT ;  /* 0x000000033e3e7812 */ /* 0x000fca00078ec0ff */
[----:B------:R-:W-:Y:S01]  /*3300*/  IMAD.WIDE.U32 R62, R65, R67, R62 ;  /* 0x00000043413e7225 */ /* 0x000fe200078e003e */
[----:B------:R-:W-:-:S04]  /*3310*/  LEA.HI.X R65, R52, c[0x0][0x174], R73, 0x1, P3 ;  /* 0x00005d0034417a11 */ /* 0x000fc800018f0c49 */
[----:B------:R-:W-:-:S04]  /*3320*/  LEA R64, P3, R62, R71, 0x2 ;  /* 0x000000473e407211 */ /* 0x000fc800078610ff */
[----:B------:R-:W-:-:S05]  /*3330*/  LEA.HI.X R65, R62, R65, R63, 0x2, P3 ;  /* 0x000000413e417211 */ /* 0x000fca00018f143f */
[----:B------:R-:W-:Y:S01]  /*3340*/  IMAD.WIDE.U32 R62, R67, 0x20, R64 ;  /* 0x00000020433e7825 */ /* 0x000fe200078e0040 */
[----:B------:R1:W-:Y:S04]  /*3350*/  STG.E [R64.64], R68 ;  /* 0x0000004440007986 */ /* 0x0003e8000c101906 */
[----:B------:R1:W-:Y:S04]  /*3360*/  STG.E [R62.64], R69 ;  /* 0x000000453e007986 */ /* 0x0003e8000c101906 */
[----:B------:R1:W-:Y:S04]  /*3370*/  STG.E [R64.64+0x10], R80 ;  /* 0x0000105040007986 */ /* 0x0003e8000c101906 */
[----:B------:R1:W-:Y:S02]  /*3380*/  STG.E [R62.64+0x10], R81 ;  /* 0x000010513e007986 */ /* 0x0003e4000c101906 */
.L_x_27:
[----:B------:R-:W-:Y:S05]  /*3390*/  @P2 BRA `(.L_x_28) ;  /* 0x0000013000002947 */ /* 0x000fea0003800000 */
[----:B-1----:R-:W1:Y:S01]  /*33a0*/  S2R R62, SR_LANEID ;  /* 0x00000000003e7919 */ /* 0x002e620000000000 */
        /* <DEDUP_REMOVED lines=18> */
.L_x_28:
[----:B------:R-:W-:Y:S02]  /*34d0*/  ISETP.GE.OR P4, PT, R158, c[0x0][0x178], P0 ;  /* 0x00005e009e007a0c */ /* 0x000fe40000786670 */
[----:B------:R-:W-:-:S02]  /*34e0*/  ISETP.GE.AND P2, PT, R0, c[0x0][0x17c], PT ;  /* 0x00005f0000007a0c */ /* 0x000fc40003f46270 */
[----:B------:R-:W-:-:S09]  /*34f0*/  ISETP.GE.OR P3, PT, R158, c[0x0][0x178], P1 ;  /* 0x00005e009e007a0c */ /* 0x000fd20000f66670 */
[----:B------:R-:W-:Y:S05]  /*3500*/  @P4 BRA `(.L_x_29) ;  /* 0x0000013000004947 */ /* 0x000fea0003800000 */
[----:B-1----:R-:W1:Y:S01]  /*3510*/  S2R R58, SR_LANEID ;  /* 0x00000000003a7919 */ /* 0x002e620000000000 */
[----:B------:R-:W-:Y:S01]  /*3520*/  IMAD.MOV.U32 R54, RZ, RZ, c[0x0][0x17c] ;  /* 0x00005f00ff367624 */ /* 0x000fe200078e00ff */
[----:B------:R-:W-:Y:S01]  /*3530*/  IADD3 R52, P4, R61, R3, RZ ;  /* 0x000000033d347210 */ /* 0x000fe20007f9e0ff */
[----:B------:R-:W-:Y:S01]  /*3540*/  IMAD.MOV.U32 R59, RZ, RZ, RZ ;  /* 0x000000ffff3b7224 */ /* 0x000fe200078e00ff */
[----:B------:R-:W-:Y:S02]  /*3550*/  WARPSYNC 0xffffffff ;  /* 0xffffffff00007948 */ /* 0x000fe40003800000 */
[----:B------:R-:W-:Y:S02]  /*3560*/  SHF.R.U32.HI R69, RZ, 0x1, R54 ;  /* 0x00000001ff457819 */ /* 0x000fe40000011636 */
[----:B------:R-:W-:Y:S02]  /*3570*/  LEA.HI.X.SX32 R67, R3, R55, 0x1, P4 ;  /* 0x0000003703437211 */ /* 0x000fe400020f0eff */
[----:B------:R-:W-:-:S02]  /*3580*/  LEA R65, P4, R52, c[0x0][0x170], 0x1 ;  /* 0x00005c0034417a11 */ /* 0x000fc400078808ff */
        /* <DEDUP_REMOVED lines=11> */
.L_x_29:
[----:B------:R-:W-:Y:S02]  /*3640*/  ISETP.GE.OR P4, PT, R158, c[0x0][0x178], P2 ;  /* 0x00005e009e007a0c */ /* 0x000fe40001786670 */
[----:B------:R-:W-:Y:S01]  /*3650*/  IADD3 R52, R143, 0x50, RZ ;  /* 0x000000508f347810 */ /* 0x000fe20007ffe0ff */
[----:B------:R-:W-:Y:S09]  /*3660*/  @P3 BRA `(.L_x_30) ;  /* 0x0000013000003947 */ /* 0x000ff20003800000 */
[----:B-1----:R-:W1:Y:S01]  /*3670*/  S2R R56, SR_LANEID ;  /* 0x0000000000387919 */ /* 0x002e620000000000 */
[----:B------:R-:W-:Y:S01]  /*3680*/  IMAD.MOV.U32 R57, RZ, RZ, c[0x0][0x17c] ;  /* 0x00005f00ff397624 */ /* 0x000fe200078e00ff */
[----:B------:R-:W-:Y:S01]  /*3690*/  IADD3 R54, P3, R61, R2, RZ ;  /* 0x000000023d367210 */ /* 0x000fe20007f7e0ff */
[----:B------:R-:W-:Y:S03]  /*36a0*/  WARPSYNC 0xffffffff ;  /* 0xffffffff00007948 */ /* 0x000fe60003800000 */
[----:B------:R-:W-:Y:S01]  /*36b0*/  SHF.R.U32.HI R67, RZ, 0x1, R57 ;  /* 0x00000001ff437819 */ /* 0x000fe20000011639 */
[----:B------:R-:W-:Y:S01]  /*36c0*/  IMAD.MOV.U32 R57, RZ, RZ, RZ ;  /* 0x000000ffff397224 */ /* 0x000fe200078e00ff */
[----:B------:R-:W-:-:S02]  /*36d0*/  LEA.HI.X.SX32 R65, R2, R55, 0x1, P3 ;  /* 0x0000003702417211 */ /* 0x000fc400018f0eff */
        /* <DEDUP_REMOVED lines=12> */
.L_x_30:
[----:B------:R-:W-:Y:S01]  /*37a0*/  ISETP.GE.AND P3, PT, R52, c[0x0][0x17c], PT ;  /* 0x00005f0034007a0c */ /* 0x000fe20003f66270 */
[----:B------:R-:W-:Y:S05]  /*37b0*/  @P4 BRA `(.L_x_31) ;  /* 0x0000013000004947 */ /* 0x000fea0003800000 */
        /* <DEDUP_REMOVED lines=19> */
.L_x_31:
[----:B------:R-:W-:Y:S02]  /*38f0*/  ISETP.GE.OR P4, PT, R158, c[0x0][0x178], P3 ;  /* 0x00005e009e007a0c */ /* 0x000fe40001f86670 */
[----:B-1----:R-:W-:-:S02]  /*3900*/  IADD3 R32, R143, 0x60, RZ ;  /* 0x000000608f207810 */ /* 0x002fc40007ffe0ff */
[----:B------:R-:W-:-:S09]  /*3910*/  IADD3 R58, R158, 0x10, RZ ;  /* 0x000000109e3a7810 */ /* 0x000fd20007ffe0ff */
[----:B------:R-:W-:Y:S05]  /*3920*/  @P4 BRA `(.L_x_32) ;  /* 0x0000013000004947 */ /* 0x000fea0003800000 */
[----:B------:R-:W1:Y:S01]  /*3930*/  S2R R34, SR_LANEID ;  /* 0x0000000000227919 */ /* 0x000e620000000000 */
        /* <DEDUP_REMOVED lines=18> */
.L_x_32:
[----:B------:R-:W-:Y:S02]  /*3a60*/  ISETP.GE.OR P6, PT, R58, c[0x0][0x178], P6 ;  /* 0x00005e003a007a0c */ /* 0x000fe400037c6670 */
[----:B------:R-:W-:-:S02]  /*3a70*/  ISETP.GE.AND P4, PT, R32, c[0x0][0x17c], PT ;  /* 0x00005f0020007a0c */ /* 0x000fc40003f86270 */
[----:B------:R-:W-:Y:S02]  /*3a80*/  P2R R54, PR, RZ, 0x40 ;  /* 0x00000040ff367803 */ /* 0x000fe40000000000 */
[----:B------:R-:W-:Y:S02]  /*3a90*/  ISETP.GE.OR P6, PT, R158, c[0x0][0x178], P4 ;  /* 0x00005e009e007a0c */ /* 0x000fe400027c6670 */
[----:B-1----:R-:W-:-:S11]  /*3aa0*/  IADD3 R28, R143, 0x70, RZ ;  /* 0x000000708f1c7810 */ /* 0x002fd60007ffe0ff */
[----:B------:R-:W-:Y:S05]  /*3ab0*/  @P6 BRA `(.L_x_33) ;  /* 0x0000013000006947 */ /* 0x000fea0003800000 */
[----:B------:R-:W-:Y:S01]  /*3ac0*/  IADD3 R33, P6, R61, R32, RZ ;  /* 0x000000203d217210 */ /* 0x000fe20007fde0ff */
[----:B------:R-:W-:Y:S01]  /*3ad0*/  IMAD.MOV.U32 R31, RZ, RZ, c[0x0][0x17c] ;  /* 0x00005f00ff1f7624 */ /* 0x000fe200078e00ff */
[----:B------:R-:W-:Y:S02]  /*3ae0*/  WARPSYNC 0xffffffff ;  /* 0xffffffff00007948 */ /* 0x000fe40003800000 */
[----:B------:R-:W-:Y:S02]  /*3af0*/  LEA.HI.X.SX32 R30, R32, R55, 0x1, P6 ;  /* 0x00000037201e7211 */ /* 0x000fe400030f0eff */
[C---:B------:R-:W-:Y:S02]  /*3b00*/  LEA R29, P6, R33.reuse, c[0x0][0x170], 0x1 ;  /* 0x00005c00211d7a11 */ /* 0x040fe400078c08ff */
[----:B------:R-:W-:Y:S01]  /*3b10*/  SHF.R.U32.HI R57, RZ, 0x1, R31 ;  /* 0x00000001ff397819 */ /* 0x000fe2000001161f */
[----:B------:R-:W-:Y:S01]  /*3b20*/  IMAD.MOV.U32 R31, RZ, RZ, RZ ;  /* 0x000000ffff1f7224 */ /* 0x000fe200078e00ff */
[----:B------:R-:W-:-:S02]  /*3b30*/  LEA.HI.X R33, R33, c[0x0][0x174], R30, 0x1, P6 ;  /* 0x00005d0021217a11 */ /* 0x000fc400030f0c1e */
[----:B------:R-:W1:Y:S02]  /*3b40*/  S2R R30, SR_LANEID ;  /* 0x00000000001e7919 */ /* 0x000e640000000000 */
[----:B-1----:R-:W-:Y:S02]  /*3b50*/  SHF.R.U32.HI R35, RZ, 0x2, R30 ;  /* 0x00000002ff237819 */ /* 0x002fe4000001161e */
[----:B------:R-:W-:-:S05]  /*3b60*/  LOP3.LUT R30, R30, 0x3, RZ, 0xc0, !PT ;  /* 0x000000031e1e7812 */ /* 0x000fca00078ec0ff */
[----:B------:R-:W-:-:S05]  /*3b70*/  IMAD.WIDE.U32 R34, R35, R57, R30 ;  /* 0x0000003923227225 */ /* 0x000fca00078e001e */
[----:B------:R-:W-:-:S04]  /*3b80*/  LEA R30, P6, R34, R29, 0x2 ;  /* 0x0000001d221e7211 */ /* 0x000fc800078c10ff */
[----:B------:R-:W-:-:S05]  /*3b90*/  LEA.HI.X R31, R34, R33, R35, 0x2, P6 ;  /* 0x00000021221f7211 */ /* 0x000fca00030f1423 */
[----:B------:R-:W-:Y:S01]  /*3ba0*/  IMAD.WIDE.U32 R34, R57, 0x20, R30 ;  /* 0x0000002039227825 */ /* 0x000fe200078e001e */
[----:B------:R1:W-:Y:S04]  /*3bb0*/  STG.E [R30.64], R26 ;  /* 0x0000001a1e007986 */ /* 0x0003e8000c101906 */
[----:B------:R1:W-:Y:S04]  /*3bc0*/  STG.E [R34.64], R27 ;  /* 0x0000001b22007986 */ /* 0x0003e8000c101906 */
[----:B------:R1:W-:Y:S04]  /*3bd0*/  STG.E [R30.64+0x10], R24 ;  /* 0x000010181e007986 */ /* 0x0003e8000c101906 */
[----:B------:R1:W-:Y:S02]  /*3be0*/  STG.E [R34.64+0x10], R25 ;  /* 0x0000101922007986 */ /* 0x0003e4000c101906 */
.L_x_33:
[----:B------:R-:W-:Y:S01]  /*3bf0*/  ISETP.GE.OR P5, PT, R58, c[0x0][0x178], P5 ;  /* 0x00005e003a007a0c */ /* 0x000fe20002fa6670 */
[----:B-1----:R-:W-:Y:S01]  /*3c00*/  IMAD.MOV.U32 R24, RZ, RZ, c[0x0][0x17c] ;  /* 0x00005f00ff187624 */ /* 0x002fe200078e00ff */
[----:B------:R-:W-:-:S02]  /*3c10*/  ISETP.GE.AND P6, PT, R28, c[0x0][0x17c], PT ;  /* 0x00005f001c007a0c */ /* 0x000fc40003fc6270 */
[----:B------:R-:W-:Y:S01]  /*3c20*/  P2R R34, PR, RZ, 0x20 ;  /* 0x00000020ff227803 */ /* 0x000fe20000000000 */
[----:B------:R-:W-:Y:S01]  /*3c30*/  IMAD R25, R24, 0x10, R61 ;  /* 0x0000001018197824 */ /* 0x000fe200078e023d */
[----:B------:R-:W-:Y:S02]  /*3c40*/  ISETP.GE.OR P5, PT, R158, c[0x0][0x178], P6 ;  /* 0x00005e009e007a0c */ /* 0x000fe400037a6670 */
[C---:B------:R-:W-:Y:S02]  /*3c50*/  ISETP.GE.OR P0, PT, R58.reuse, c[0x0][0x178], P0 ;  /* 0x00005e003a007a0c */ /* 0x040fe40000706670 */
[C---:B------:R-:W-:Y:S02]  /*3c60*/  ISETP.GE.OR P1, PT, R58.reuse, c[0x0][0x178], P1 ;  /* 0x00005e003a007a0c */ /* 0x040fe40000f26670 */
[C---:B------:R-:W-:Y:S02]  /*3c70*/  ISETP.GE.OR P2, PT, R58.reuse, c[0x0][0x178], P2 ;  /* 0x00005e003a007a0c */ /* 0x040fe40001746670 */
[----:B------:R-:W-:-:S02]  /*3c80*/  ISETP.GE.OR P3, PT, R58, c[0x0][0x178], P3 ;  /* 0x00005e003a007a0c */ /* 0x000fc40001f66670 */
[C---:B------:R-:W-:Y:S02]  /*3c90*/  ISETP.GE.OR P4, PT, R58.reuse, c[0x0][0x178], P4 ;  /* 0x00005e003a007a0c */ /* 0x040fe40002786670 */
[----:B------:R-:W-:Y:S01]  /*3ca0*/  ISETP.GE.OR P6, PT, R58, c[0x0][0x178], P6 ;  /* 0x00005e003a007a0c */ /* 0x000fe200037c6670 */
        /* <DEDUP_REMOVED lines=20> */
.L_x_34:
[----:B------:R-:W-:Y:S02]  /*3df0*/  ISETP.NE.AND P5, PT, R54, RZ, PT ;  /* 0x000000ff3600720c */ /* 0x000fe40003fa5270 */
[----:B-1----:R-:W-:-:S11]  /*3e00*/  SHF.R.S32.HI R27, RZ, 0x1f, R25 ;  /* 0x0000001fff1b7819 */ /* 0x002fd60000011419 */
[----:B------:R-:W-:Y:S05]  /*3e10*/  @P5 BRA `(.L_x_35) ;  /* 0x0000012000005947 */ /* 0x000fea0003800000 */
[----:B------:R-:W1:Y:S01]  /*3e20*/  S2R R21, SR_LANEID ;  /* 0x0000000000157919 */ /* 0x000e620000000000 */
[C---:B------:R-:W-:Y:S01]  /*3e30*/  IADD3 R31, P5, R143.reuse, R25, RZ ;  /* 0x000000198f1f7210 */ /* 0x040fe20007fbe0ff */
[----:B------:R-:W-:Y:S01]  /*3e40*/  WARPSYNC 0xffffffff ;  /* 0xffffffff00007948 */ /* 0x000fe20003800000 */
[----:B------:R-:W-:Y:S02]  /*3e50*/  SHF.R.U32.HI R33, RZ, 0x1, R24 ;  /* 0x00000001ff217819 */ /* 0x000fe40000011618 */
[----:B------:R-:W-:Y:S02]  /*3e60*/  LEA.HI.X.SX32 R20, R143, R27, 0x1, P5 ;  /* 0x0000001b8f147211 */ /* 0x000fe400028f0eff */
[----:B------:R-:W-:-:S04]  /*3e70*/  LEA R29, P5, R31, c[0x0][0x170], 0x1 ;  /* 0x00005c001f1d7a11 */ /* 0x000fc800078a08ff */
[----:B------:R-:W-:Y:S02]  /*3e80*/  LEA.HI.X R31, R31, c[0x0][0x174], R20, 0x1, P5 ;  /* 0x00005d001f1f7a11 */ /* 0x000fe400028f0c14 */
[----:B-1----:R-:W-:Y:S02]  /*3e90*/  LOP3.LUT R20, R21, 0x3, RZ, 0xc0, !PT ;  /* 0x0000000315147812 */ /* 0x002fe400078ec0ff */
[----:B------:R-:W-:Y:S01]  /*3ea0*/  SHF.R.U32.HI R23, RZ, 0x2, R21 ;  /* 0x00000002ff177819 */ /* 0x000fe20000011615 */
[----:B------:R-:W-:-:S04]  /*3eb0*/  IMAD.MOV.U32 R21, RZ, RZ, RZ ;  /* 0x000000ffff157224 */ /* 0x000fc800078e00ff */
        /* <DEDUP_REMOVED lines=8> */
.L_x_35:
[----:B------:R-:W-:-:S13]  /*3f40*/  ISETP.NE.AND P5, PT, R34, RZ, PT ;  /* 0x000000ff2200720c */ /* 0x000fda0003fa5270 */
[----:B------:R-:W-:Y:S05]  /*3f50*/  @P5 BRA `(.L_x_36) ;  /* 0x0000012000005947 */ /* 0x000fea0003800000 */
[----:B-1----:R-:W1:Y:S01]  /*3f60*/  S2R R17, SR_LANEID ;  /* 0x0000000000117919 */ /* 0x002e620000000000 */
[C---:B------:R-:W-:Y:S01]  /*3f70*/  IADD3 R20, P5, R53.reuse, R25, RZ ;  /* 0x0000001935147210 */ /* 0x040fe20007fbe0ff */
[----:B------:R-:W-:Y:S01]  /*3f80*/  WARPSYNC 0xffffffff ;  /* 0xffffffff00007948 */ /* 0x000fe20003800000 */
[----:B------:R-:W-:Y:S02]  /*3f90*/  SHF.R.U32.HI R23, RZ, 0x1, R24 ;  /* 0x00000001ff177819 */ /* 0x000fe40000011618 */
[----:B------:R-:W-:Y:S02]  /*3fa0*/  LEA.HI.X.SX32 R53, R53, R27, 0x1, P5 ;  /* 0x0000001b35357211 */ /* 0x000fe400028f0eff */
[----:B------:R-:W-:Y:S02]  /*3fb0*/  LEA R21, P5, R20, c[0x0][0x170], 0x1 ;  /* 0x00005c0014157a11 */ /* 0x000fe400078a08ff */
[----:B-1----:R-:W-:Y:S02]  /*3fc0*/  LOP3.LUT R16, R17, 0x3, RZ, 0xc0, !PT ;  /* 0x0000000311107812 */ /* 0x002fe400078ec0ff */
[----:B------:R-:W-:Y:S01]  /*3fd0*/  SHF.R.U32.HI R19, RZ, 0x2, R17 ;  /* 0x00000002ff137819 */ /* 0x000fe20000011611 */
[----:B------:R-:W-:-:S04]  /*3fe0*/  IMAD.MOV.U32 R17, RZ, RZ, RZ ;  /* 0x000000ffff117224 */ /* 0x000fc800078e00ff */
        /* <DEDUP_REMOVED lines=9> */
.L_x_36:
[----:B------:R-:W-:Y:S05]  /*4080*/  @P0 BRA `(.L_x_37) ;  /* 0x0000012000000947 */ /* 0x000fea0003800000 */
[----:B-1----:R-:W1:Y:S01]  /*4090*/  S2R R13, SR_LANEID ;  /* 0x00000000000d7919 */ /* 0x002e620000000000 */
[----:B------:R-:W-:Y:S01]  /*40a0*/  IADD3 R16, P0, R3, R25, RZ ;  /* 0x0000001903107210 */ /* 0x000fe20007f1e0ff */
[----:B------:R-:W-:Y:S01]  /*40b0*/  WARPSYNC 0xffffffff ;  /* 0xffffffff00007948 */ /* 0x000fe20003800000 */
[----:B------:R-:W-:-:S02]  /*40c0*/  SHF.R.U32.HI R19, RZ, 0x1, R24 ;  /* 0x00000001ff137819 */ /* 0x000fc40000011618 */
        /* <DEDUP_REMOVED lines=14> */
.L_x_37:
[----:B------:R-:W-:Y:S05]  /*41b0*/  @P1 BRA `(.L_x_38) ;  /* 0x0000012000001947 */ /* 0x000fea0003800000 */
[----:B------:R-:W2:Y:S01]  /*41c0*/  S2R R3, SR_LANEID ;  /* 0x0000000000037919 */ /* 0x000ea20000000000 */
[C---:B-1----:R-:W-:Y:S01]  /*41d0*/  IADD3 R11, P0, R2.reuse, R25, RZ ;  /* 0x00000019020b7210 */ /* 0x042fe20007f1e0ff */
[----:B------:R-:W-:Y:S01]  /*41e0*/  IMAD.MOV.U32 R9, RZ, RZ, RZ ;  /* 0x000000ffff097224 */ /* 0x000fe200078e00ff */
[----:B------:R-:W-:Y:S01]  /*41f0*/  SHF.R.U32.HI R15, RZ, 0x1, R24 ;  /* 0x00000001ff0f7819 */ /* 0x000fe20000011618 */
[----:B------:R-:W-:Y:S01]  /*4200*/  WARPSYNC 0xffffffff ;  /* 0xffffffff00007948 */ /* 0x000fe20003800000 */
[----:B------:R-:W-:-:S02]  /*4210*/  LEA.HI.X.SX32 R2, R2, R27, 0x1, P0 ;  /* 0x0000001b02027211 */ /* 0x000fc400000f0eff */
[----:B--2---:R-:W-:Y:S02]  /*4220*/  LOP3.LUT R8, R3, 0x3, RZ, 0xc0, !PT ;  /* 0x0000000303087812 */ /* 0x004fe400078ec0ff */
[----:B------:R-:W-:Y:S02]  /*4230*/  SHF.R.U32.HI R13, RZ, 0x2, R3 ;  /* 0x00000002ff0d7819 */ /* 0x000fe40000011603 */
[----:B------:R-:W-:-:S03]  /*4240*/  LEA R3, P0, R11, c[0x0][0x170], 0x1 ;  /* 0x00005c000b037a11 */ /* 0x000fc600078008ff */
        /* <DEDUP_REMOVED lines=9> */
.L_x_38:
        /* <DEDUP_REMOVED lines=19> */
.L_x_39:
        /* <DEDUP_REMOVED lines=19> */
.L_x_40:
        /* <DEDUP_REMOVED lines=19> */
.L_x_41:
[----:B------:R-:W-:Y:S05]  /*4670*/  @P6 EXIT ;  /* 0x000000000000694d */ /* 0x000fea0003800000 */
[----:B------:R-:W2:Y:S01]  /*4680*/  S2R R0, SR_LANEID ;  /* 0x0000000000007919 */ /* 0x000ea20000000000 */
[C---:B------:R-:W-:Y:S01]  /*4690*/  IADD3 R25, P0, R28.reuse, R25, RZ ;  /* 0x000000191c197210 */ /* 0x040fe20007f1e0ff */
[----:B-1----:R-:W-:Y:S01]  /*46a0*/  IMAD.MOV.U32 R3, RZ, RZ, RZ ;  /* 0x000000ffff037224 */ /* 0x002fe200078e00ff */
[----:B------:R-:W-:Y:S01]  /*46b0*/  SHF.R.U32.HI R9, RZ, 0x1, R24 ;  /* 0x00000001ff097819 */ /* 0x000fe20000011618 */
[----:B------:R-:W-:Y:S01]  /*46c0*/  WARPSYNC 0xffffffff ;  /* 0xffffffff00007948 */ /* 0x000fe20003800000 */
[----:B------:R-:W-:-:S02]  /*46d0*/  LEA.HI.X.SX32 R28, R28, R27, 0x1, P0 ;  /* 0x0000001b1c1c7211 */ /* 0x000fc400000f0eff */
[----:B------:R-:W-:Y:S02]  /*46e0*/  LEA R7, P0, R25, c[0x0][0x170], 0x1 ;  /* 0x00005c0019077a11 */ /* 0x000fe400078008ff */
[----:B--2---:R-:W-:Y:S02]  /*46f0*/  LOP3.LUT R2, R0, 0x3, RZ, 0xc0, !PT ;  /* 0x0000000300027812 */ /* 0x004fe400078ec0ff */
[----:B------:R-:W-:-:S05]  /*4700*/  SHF.R.U32.HI R5, RZ, 0x2, R0 ;  /* 0x00000002ff057819 */ /* 0x000fca0000011600 */
[----:B------:R-:W-:Y:S01]  /*4710*/  IMAD.WIDE.U32 R4, R5, R9, R2 ;  /* 0x0000000905047225 */ /* 0x000fe200078e0002 */
[----:B------:R-:W-:-:S04]  /*4720*/  LEA.HI.X R3, R25, c[0x0][0x174], R28, 0x1, P0 ;  /* 0x00005d0019037a11 */ /* 0x000fc800000f0c1c */
[----:B------:R-:W-:-:S04]  /*4730*/  LEA R2, P0, R4, R7, 0x2 ;  /* 0x0000000704027211 */ /* 0x000fc800078010ff */
[----:B------:R-:W-:-:S05]  /*4740*/  LEA.HI.X R3, R4, R3, R5, 0x2, P0 ;  /* 0x0000000304037211 */ /* 0x000fca00000f1405 */
[----:B------:R-:W-:Y:S01]  /*4750*/  IMAD.WIDE.U32 R4, R9, 0x20, R2 ;  /* 0x0000002009047825 */ /* 0x000fe200078e0002 */
[----:B------:R-:W-:Y:S04]  /*4760*/  STG.E [R2.64], R48 ;  /* 0x0000003002007986 */ /* 0x000fe8000c101906 */
[----:B------:R-:W-:Y:S04]  /*4770*/  STG.E [R4.64], R49 ;  /* 0x0000003104007986 */ /* 0x000fe8000c101906 */
[----:B------:R-:W-:Y:S04]  /*4780*/  STG.E [R2.64+0x10], R50 ;  /* 0x0000103202007986 */ /* 0x000fe8000c101906 */
[----:B------:R-:W-:Y:S01]  /*4790*/  STG.E [R4.64+0x10], R51 ;  /* 0x0000103304007986 */ /* 0x000fe2000c101906 */
[----:B------:R-:W-:Y:S05]  /*47a0*/  EXIT ;  /* 0x000000000000794d */ /* 0x000fea0003800000 */
.L_x_42:
[----:B------:R-:W-:-:S00]  /*47b0*/  BRA `(.L_x_42) ;  /* 0xfffffff000007947 */ /* 0x000fc0000383ffff */
[----:B------:R-:W-:-:S00]  /*47c0*/  NOP ;  /* 0x0000000000007918 */ /* 0x000fc00000000000 */
        /* <DEDUP_REMOVED lines=11> */
.L_x_43:


//--------------------- .nv.shared.gemm_mma_kernel --------------------------
	.section	.nv.shared.gemm_mma_kernel,"aw",@nobits
	.sectionflags	@""
	.align	16
